// auto-generated by cutlass_sweep.gemm — config: {"arch": "sm_90", "cluster_m": 1, "cluster_n": 1, "dtype": "e4m3", "dtype_b": "e4m3", "layout": "tt", "stages": 0, "tile_k": 128, "tile_m": 64, "tile_n": 64}
#include "cutlass/cutlass.h"
#include "cutlass/gemm/collective/collective_builder.hpp"
#include "cutlass/gemm/device/gemm_universal_adapter.h"
#include "cutlass/gemm/kernel/gemm_universal.hpp"
#include "cutlass/epilogue/collective/collective_builder.hpp"

using ElemA = cutlass::float_e4m3_t;
using ElemB = cutlass::float_e4m3_t;
using ElemCD = cutlass::float_e4m3_t;
using Acc  = float;
using TileShape    = cute::Shape<cute::_64, cute::_64, cute::_128>;
using ClusterShape = cute::Shape<cute::_1, cute::_1, cute::_1>;

using CollectiveEpilogue = typename cutlass::epilogue::collective::CollectiveBuilder<
    cutlass::arch::Sm90, cutlass::arch::OpClassTensorOp,
    TileShape, ClusterShape,
    cutlass::epilogue::collective::EpilogueTileAuto,
    Acc, Acc,
    ElemCD, cutlass::layout::RowMajor, 128 / cutlass::sizeof_bits<ElemCD>::value,
    ElemCD, cutlass::layout::RowMajor, 128 / cutlass::sizeof_bits<ElemCD>::value,
    cutlass::epilogue::collective::EpilogueScheduleAuto
  >::CollectiveOp;

using CollectiveMainloop = typename cutlass::gemm::collective::CollectiveBuilder<
    cutlass::arch::Sm90, cutlass::arch::OpClassTensorOp,
    ElemA, cutlass::layout::ColumnMajor, 128 / cutlass::sizeof_bits<ElemA>::value,
    ElemB, cutlass::layout::ColumnMajor, 128 / cutlass::sizeof_bits<ElemB>::value,
    Acc,
    TileShape, ClusterShape,
    cutlass::gemm::collective::StageCountAutoCarveout<static_cast<int>(sizeof(typename CollectiveEpilogue::SharedStorage))>,
    cutlass::gemm::collective::KernelScheduleAuto
  >::CollectiveOp;

using GemmKernel = cutlass::gemm::kernel::GemmUniversal<
    cute::Shape<int,int,int,int>,
    CollectiveMainloop,
    CollectiveEpilogue
>;
using Gemm = cutlass::gemm::device::GemmUniversalAdapter<GemmKernel>;

// Force the device kernel symbol into the cubin without needing a host main.
auto* _anchor = &cutlass::device_kernel<GemmKernel>;


// ===== COMPILED SASS (sm_90a) =====

	.target	sm_90a

	.elftype	@"ET_EXEC"


//--------------------- .note.nv.tkinfo           --------------------------
	.section	.note.nv.tkinfo,"",@"SHT_NOTE"
	.sectionflags	@"SHF_NOTE_NV_TKINFO"
	.tkinfo
        /*0018*/ 	.word	0x00000002
        /*0030*/ 	.string	""
        /*0030*/ 	.string	"ptxas"
        /*0030*/ 	.string	"Cuda compilation tools, release 13.0, V13.0.88"
        /*0030*/ 	.string	"Build cuda_13.0.r13.0/compiler.36424714_0"
        /*0030*/ 	.string	"-arch sm_90a -m 64 "



//--------------------- .note.nv.cuinfo           --------------------------
	.section	.note.nv.cuinfo,"",@"SHT_NOTE"
	.sectionflags	@"SHF_NOTE_NV_CUINFO"
        /*0018*/ 	.short	0x0002
        /*001a*/ 	.short	0x005a
        /*001c*/ 	.short	0x0082
	.zero		2


//--------------------- .nv.info                  --------------------------
	.section	.nv.info,"",@"SHT_CUDA_INFO"
	.align	4


	//----- nvinfo : EIATTR_REGCOUNT
	.align		4
        /*0000*/ 	.byte	0x04, 0x2f
        /*0002*/ 	.short	(.L_16 - .L_15)
	.align		4
.L_15:
        /*0004*/ 	.word	index@(_ZN7cutlass13device_kernelINS_4gemm6kernel13GemmUniversalIN4cute5tupleIJiiiiEEENS1_10collective13CollectiveMmaINS1_39MainloopSm90TmaGmmaRmemAWarpSpecializedILi14ENS5_IJNS4_1CILi1EEESB_SB_EEENS1_32KernelTmaWarpSpecializedPingpongEEENS5_IJNSA_ILi64EEESF_NSA_ILi128EEEEEENS_12float_e4m3_tENS5_IJSB_llEEESI_NS5_IJlSB_lEEENS4_8TiledMMAINS4_8MMA_AtomIJNS4_4SM904GMMA30MMA_64x64x32_F32E4M3E4M3_RS_TNILNSO_7ScaleInE1ELSQ_1EEEEEENS4_6LayoutISC_NS5_IJNSA_ILi0EEESU_SU_EEEEENS5_IJNS4_10UnderscoreESX_SX_EEEEENS4_13SM90_TMA_LOADENS4_14ComposedLayoutINS4_7SwizzleILi2ELi4ELi3EEENS4_18smem_ptr_flag_bitsILi8EEENST_INS5_IJSF_NSA_ILi8EEEEEENS5_IJSB_SF_EEEEEEENS4_9Copy_AtomIJNS4_39AutoVectorizingCopyWithAssumedAlignmentILi128EEESI_EEENS4_8identityES10_NS11_INS12_ILi3ELi4ELi3EEES15_NST_INS5_IJS16_SG_EEENS5_IJSG_SB_EEEEEEEvS1F_EENS_8epilogue10collective6detail29Sm90TmaWarpSpecializedAdapterINS1N_15DefaultEpilogueISI_SK_SK_NS1M_6thread17LinearCombinationISI_Li1EffLNS1R_9ScaleType4KindE0ELNS_15FloatRoundStyleE2ESI_EENS1_15EpilogueDefaultEEEEEvvEEEEvNT_6ParamsE)
        /*0008*/ 	.word	0x000000a8


	//----- nvinfo : EIATTR_FRAME_SIZE
	.align		4
.L_16:
        /*000c*/ 	.byte	0x04, 0x11
        /*000e*/ 	.short	(.L_18 - .L_17)
	.align		4
.L_17:
        /*0010*/ 	.word	index@(_ZN7cutlass13device_kernelINS_4gemm6kernel13GemmUniversalIN4cute5tupleIJiiiiEEENS1_10collective13CollectiveMmaINS1_39MainloopSm90TmaGmmaRmemAWarpSpecializedILi14ENS5_IJNS4_1CILi1EEESB_SB_EEENS1_32KernelTmaWarpSpecializedPingpongEEENS5_IJNSA_ILi64EEESF_NSA_ILi128EEEEEENS_12float_e4m3_tENS5_IJSB_llEEESI_NS5_IJlSB_lEEENS4_8TiledMMAINS4_8MMA_AtomIJNS4_4SM904GMMA30MMA_64x64x32_F32E4M3E4M3_RS_TNILNSO_7ScaleInE1ELSQ_1EEEEEENS4_6LayoutISC_NS5_IJNSA_ILi0EEESU_SU_EEEEENS5_IJNS4_10UnderscoreESX_SX_EEEEENS4_13SM90_TMA_LOADENS4_14ComposedLayoutINS4_7SwizzleILi2ELi4ELi3EEENS4_18smem_ptr_flag_bitsILi8EEENST_INS5_IJSF_NSA_ILi8EEEEEENS5_IJSB_SF_EEEEEEENS4_9Copy_AtomIJNS4_39AutoVectorizingCopyWithAssumedAlignmentILi128EEESI_EEENS4_8identityES10_NS11_INS12_ILi3ELi4ELi3EEES15_NST_INS5_IJS16_SG_EEENS5_IJSG_SB_EEEEEEEvS1F_EENS_8epilogue10collective6detail29Sm90TmaWarpSpecializedAdapterINS1N_15DefaultEpilogueISI_SK_SK_NS1M_6thread17LinearCombinationISI_Li1EffLNS1R_9ScaleType4KindE0ELNS_15FloatRoundStyleE2ESI_EENS1_15EpilogueDefaultEEEEEvvEEEEvNT_6ParamsE)
        /*0014*/ 	.word	0x00000000


	//----- nvinfo : EIATTR_MIN_STACK_SIZE
	.align		4
.L_18:
        /*0018*/ 	.byte	0x04, 0x12
        /*001a*/ 	.short	(.L_20 - .L_19)
	.align		4
.L_19:
        /*001c*/ 	.word	index@(_ZN7cutlass13device_kernelINS_4gemm6kernel13GemmUniversalIN4cute5tupleIJiiiiEEENS1_10collective13CollectiveMmaINS1_39MainloopSm90TmaGmmaRmemAWarpSpecializedILi14ENS5_IJNS4_1CILi1EEESB_SB_EEENS1_32KernelTmaWarpSpecializedPingpongEEENS5_IJNSA_ILi64EEESF_NSA_ILi128EEEEEENS_12float_e4m3_tENS5_IJSB_llEEESI_NS5_IJlSB_lEEENS4_8TiledMMAINS4_8MMA_AtomIJNS4_4SM904GMMA30MMA_64x64x32_F32E4M3E4M3_RS_TNILNSO_7ScaleInE1ELSQ_1EEEEEENS4_6LayoutISC_NS5_IJNSA_ILi0EEESU_SU_EEEEENS5_IJNS4_10UnderscoreESX_SX_EEEEENS4_13SM90_TMA_LOADENS4_14ComposedLayoutINS4_7SwizzleILi2ELi4ELi3EEENS4_18smem_ptr_flag_bitsILi8EEENST_INS5_IJSF_NSA_ILi8EEEEEENS5_IJSB_SF_EEEEEEENS4_9Copy_AtomIJNS4_39AutoVectorizingCopyWithAssumedAlignmentILi128EEESI_EEENS4_8identityES10_NS11_INS12_ILi3ELi4ELi3EEES15_NST_INS5_IJS16_SG_EEENS5_IJSG_SB_EEEEEEEvS1F_EENS_8epilogue10collective6detail29Sm90TmaWarpSpecializedAdapterINS1N_15DefaultEpilogueISI_SK_SK_NS1M_6thread17LinearCombinationISI_Li1EffLNS1R_9ScaleType4KindE0ELNS_15FloatRoundStyleE2ESI_EENS1_15EpilogueDefaultEEEEEvvEEEEvNT_6ParamsE)
        /*0020*/ 	.word	0x00000000
.L_20:


//--------------------- .nv.compat                --------------------------
	.section	.nv.compat,"",@"SHT_CUDA_COMPAT_INFO"
	.align	4
        /*0000*/ 	.byte	0x02, 0x09, 0x01, 0x00, 0x02, 0x02, 0x04, 0x00, 0x02, 0x05, 0x05, 0x00, 0x03, 0x07, 0x01, 0x01
        /*0010*/ 	.byte	0x02, 0x03, 0x01, 0x00, 0x02, 0x06, 0x01, 0x00, 0x04, 0x0b, 0x08, 0x00, 0x00, 0x00, 0x00, 0x00
        /*0020*/ 	.byte	0x00, 0x00, 0x00, 0x00


//--------------------- .nv.info._ZN7cutlass13device_kernelINS_4gemm6kernel13GemmUniversalIN4cute5tupleIJiiiiEEENS1_10collective13CollectiveMmaINS1_39MainloopSm90TmaGmmaRmemAWarpSpecializedILi14ENS5_IJNS4_1CILi1EEESB_SB_EEENS1_32KernelTmaWarpSpecializedPingpongEEENS5_IJNSA_ILi64EEESF_NSA_ILi128EEEEEENS_12float_e4m3_tENS5_IJSB_llEEESI_NS5_IJlSB_lEEENS4_8TiledMMAINS4_8MMA_AtomIJNS4_4SM904GMMA30MMA_64x64x32_F32E4M3E4M3_RS_TNILNSO_7ScaleInE1ELSQ_1EEEEEENS4_6LayoutISC_NS5_IJNSA_ILi0EEESU_SU_EEEEENS5_IJNS4_10UnderscoreESX_SX_EEEEENS4_13SM90_TMA_LOADENS4_14ComposedLayoutINS4_7SwizzleILi2ELi4ELi3EEENS4_18smem_ptr_flag_bitsILi8EEENST_INS5_IJSF_NSA_ILi8EEEEEENS5_IJSB_SF_EEEEEEENS4_9Copy_AtomIJNS4_39AutoVectorizingCopyWithAssumedAlignmentILi128EEESI_EEENS4_8identityES10_NS11_INS12_ILi3ELi4ELi3EEES15_NST_INS5_IJS16_SG_EEENS5_IJSG_SB_EEEEEEEvS1F_EENS_8epilogue10collective6detail29Sm90TmaWarpSpecializedAdapterINS1N_15DefaultEpilogueISI_SK_SK_NS1M_6thread17LinearCombinationISI_Li1EffLNS1R_9ScaleType4KindE0ELNS_15FloatRoundStyleE2ESI_EENS1_15EpilogueDefaultEEEEEvvEEEEvNT_6ParamsE --------------------------
	.section	.nv.info._ZN7cutlass13device_kernelINS_4gemm6kernel13GemmUniversalIN4cute5tupleIJiiiiEEENS1_10collective13CollectiveMmaINS1_39MainloopSm90TmaGmmaRmemAWarpSpecializedILi14ENS5_IJNS4_1CILi1EEESB_SB_EEENS1_32KernelTmaWarpSpecializedPingpongEEENS5_IJNSA_ILi64EEESF_NSA_ILi128EEEEEENS_12float_e4m3_tENS5_IJSB_llEEESI_NS5_IJlSB_lEEENS4_8TiledMMAINS4_8MMA_AtomIJNS4_4SM904GMMA30MMA_64x64x32_F32E4M3E4M3_RS_TNILNSO_7ScaleInE1ELSQ_1EEEEEENS4_6LayoutISC_NS5_IJNSA_ILi0EEESU_SU_EEEEENS5_IJNS4_10UnderscoreESX_SX_EEEEENS4_13SM90_TMA_LOADENS4_14ComposedLayoutINS4_7SwizzleILi2ELi4ELi3EEENS4_18smem_ptr_flag_bitsILi8EEENST_INS5_IJSF_NSA_ILi8EEEEEENS5_IJSB_SF_EEEEEEENS4_9Copy_AtomIJNS4_39AutoVectorizingCopyWithAssumedAlignmentILi128EEESI_EEENS4_8identityES10_NS11_INS12_ILi3ELi4ELi3EEES15_NST_INS5_IJS16_SG_EEENS5_IJSG_SB_EEEEEEEvS1F_EENS_8epilogue10collective6detail29Sm90TmaWarpSpecializedAdapterINS1N_15DefaultEpilogueISI_SK_SK_NS1M_6thread17LinearCombinationISI_Li1EffLNS1R_9ScaleType4KindE0ELNS_15FloatRoundStyleE2ESI_EENS1_15EpilogueDefaultEEEEEvvEEEEvNT_6ParamsE,"",@"SHT_CUDA_INFO"
	.sectionflags	@""
	.align	4


	//----- nvinfo : EIATTR_CUDA_API_VERSION
	.align		4
        /*0000*/ 	.byte	0x04, 0x37
        /*0002*/ 	.short	(.L_22 - .L_21)
.L_21:
        /*0004*/ 	.word	0x00000082


	//----- nvinfo : EIATTR_KPARAM_INFO
	.align		4
.L_22:
        /*0008*/ 	.byte	0x04, 0x17
        /*000a*/ 	.short	(.L_24 - .L_23)
.L_23:
        /*000c*/ 	.word	0x00000000
        /*0010*/ 	.short	0x0000
        /*0012*/ 	.short	0x0070
        /*0014*/ 	.byte	0x00, 0xf0, 0x01, 0x10


	//----- nvinfo : EIATTR_SPARSE_MMA_MASK
	.align		4
.L_24:
        /*0018*/ 	.byte	0x03, 0x50
        /*001a*/ 	.short	0x0000


	//----- nvinfo : EIATTR_MAXREG_COUNT
	.align		4
        /*001c*/ 	.byte	0x03, 0x1b
        /*001e*/ 	.short	0x00a8


	//----- nvinfo : EIATTR_NUM_BARRIERS
	.align		4
        /*0020*/ 	.byte	0x02, 0x4c
        /*0022*/ 	.byte	0x01
	.zero		1


	//----- nvinfo : EIATTR_EXTERNS
	.align		4
        /*0024*/ 	.byte	0x04, 0x0f
        /*0026*/ 	.short	(.L_26 - .L_25)


	//   ....[0]....
	.align		4
.L_25:
        /*0028*/ 	.word	index@(__assertfail)


	//----- nvinfo : EIATTR_MERCURY_ISA_VERSION
	.align		4
.L_26:
        /*002c*/ 	.byte	0x03, 0x5f
        /*002e*/ 	.short	0x0101


	//----- nvinfo : EIATTR_INT_WARP_WIDE_INSTR_OFFSETS
	.align		4
        /*0030*/ 	.byte	0x04, 0x31
        /*0032*/ 	.short	(.L_28 - .L_27)


	//   ....[0]....
.L_27:
        /*0034*/ 	.word	0x00000600


	//   ....[1]....
        /*0038*/ 	.word	0x00000610


	//   ....[2]....
        /*003c*/ 	.word	0x00000680


	//   ....[3]....
        /*0040*/ 	.word	0x00000690


	//   ....[4]....
        /*0044*/ 	.word	0x000006a0


	//   ....[5]....
        /*0048*/ 	.word	0x000006c0


	//   ....[6]....
        /*004c*/ 	.word	0x00000720


	//   ....[7]....
        /*0050*/ 	.word	0x00000740


	//----- nvinfo : EIATTR_COOP_GROUP_MASK_REGIDS
	.align		4
.L_28:
        /*0054*/ 	.byte	0x04, 0x29
        /*0056*/ 	.short	(.L_30 - .L_29)


	//   ....[0]....
.L_29:
        /*0058*/ 	.word	0xffffffff


	//   ....[1]....
        /*005c*/ 	.word	0xffffffff


	//   ....[2]....
        /*0060*/ 	.word	0xffffffff


	//   ....[3]....
        /*0064*/ 	.word	0xffffffff


	//   ....[4]....
        /*0068*/ 	.word	0xffffffff


	//   ....[5]....
        /*006c*/ 	.word	0xffffffff


	//   ....[6]....
        /*0070*/ 	.word	0x0500000f


	//----- nvinfo : EIATTR_COOP_GROUP_INSTR_OFFSETS
	.align		4
.L_30:
        /*0074*/ 	.byte	0x04, 0x28
        /*0076*/ 	.short	(.L_32 - .L_31)


	//   ....[0]....
.L_31:
        /*0078*/ 	.word	0x00000050


	//   ....[1]....
        /*007c*/ 	.word	0x00000080


	//   ....[2]....
        /*0080*/ 	.word	0x00000180


	//   ....[3]....
        /*0084*/ 	.word	0x00000500


	//   ....[4]....
        /*0088*/ 	.word	0x00000540


	//   ....[5]....
        /*008c*/ 	.word	0x00000580


	//   ....[6]....
        /*0090*/ 	.word	0x00008340


	//----- nvinfo : EIATTR_REG_RECONFIG
	.align		4
.L_32:
        /*0094*/ 	.byte	0x01, 0x54
	.zero		2


	//----- nvinfo : EIATTR_SYSCALL_OFFSETS
	.align		4
        /*0098*/ 	.byte	0x04, 0x46
        /*009a*/ 	.short	(.L_34 - .L_33)


	//   ....[0]....
.L_33:
        /*009c*/ 	.word	0x000017d0


	//   ....[1]....
        /*00a0*/ 	.word	0x00001910


	//   ....[2]....
        /*00a4*/ 	.word	0x00001a00


	//   ....[3]....
        /*00a8*/ 	.word	0x00006e00


	//   ....[4]....
        /*00ac*/ 	.word	0x00006f30


	//----- nvinfo : EIATTR_MBARRIER_INSTR_OFFSETS
	.align		4
.L_34:
        /*00b0*/ 	.byte	0x04, 0x39
        /*00b2*/ 	.short	(.L_36 - .L_35)


	//   ....[0]....
.L_35:
        /*00b4*/ 	.word	0x00000320
        /*00b8*/ 	.word	0x000000ff
        /*00bc*/ 	.word	0x00000000
        /*00c0*/ 	.short	0x0100
        /*00c2*/ 	.byte	0x05
	.zero		1


	//   ....[1]....
        /*00c4*/ 	.word	0x00000330
        /*00c8*/ 	.word	0x000000ff
        /*00cc*/ 	.word	0x00000070
        /*00d0*/ 	.short	0x0100
        /*00d2*/ 	.byte	0x05
	.zero		1


	//   ....[2]....
        /*00d4*/ 	.word	0x00000340
        /*00d8*/ 	.word	0x000000ff
        /*00dc*/ 	.word	0x00000008
        /*00e0*/ 	.short	0x0100
        /*00e2*/ 	.byte	0x05
	.zero		1


	//   ....[3]....
        /*00e4*/ 	.word	0x00000350
        /*00e8*/ 	.word	0x000000ff
        /*00ec*/ 	.word	0x00000078
        /*00f0*/ 	.short	0x0100
        /*00f2*/ 	.byte	0x05
	.zero		1


	//   ....[4]....
        /*00f4*/ 	.word	0x00000360
        /*00f8*/ 	.word	0x000000ff
        /*00fc*/ 	.word	0x00000010
        /*0100*/ 	.short	0x0100
        /*0102*/ 	.byte	0x05
	.zero		1


	//   ....[5]....
        /*0104*/ 	.word	0x00000370
        /*0108*/ 	.word	0x000000ff
        /*010c*/ 	.word	0x00000080
        /*0110*/ 	.short	0x0100
        /*0112*/ 	.byte	0x05
	.zero		1


	//   ....[6]....
        /*0114*/ 	.word	0x00000380
        /*0118*/ 	.word	0x000000ff
        /*011c*/ 	.word	0x00000018
        /*0120*/ 	.short	0x0100
        /*0122*/ 	.byte	0x05
	.zero		1


	//   ....[7]....
        /*0124*/ 	.word	0x00000390
        /*0128*/ 	.word	0x000000ff
        /*012c*/ 	.word	0x00000088
        /*0130*/ 	.short	0x0100
        /*0132*/ 	.byte	0x05
	.zero		1


	//   ....[8]....
        /*0134*/ 	.word	0x000003a0
        /*0138*/ 	.word	0x000000ff
        /*013c*/ 	.word	0x00000020
        /*0140*/ 	.short	0x0100
        /*0142*/ 	.byte	0x05
	.zero		1


	//   ....[9]....
        /*0144*/ 	.word	0x000003b0
        /*0148*/ 	.word	0x000000ff
        /*014c*/ 	.word	0x00000090
        /*0150*/ 	.short	0x0100
        /*0152*/ 	.byte	0x05
	.zero		1


	//   ....[10]....
        /*0154*/ 	.word	0x000003c0
        /*0158*/ 	.word	0x000000ff
        /*015c*/ 	.word	0x00000028
        /*0160*/ 	.short	0x0100
        /*0162*/ 	.byte	0x05
	.zero		1


	//   ....[11]....
        /*0164*/ 	.word	0x000003d0
        /*0168*/ 	.word	0x000000ff
        /*016c*/ 	.word	0x00000098
        /*0170*/ 	.short	0x0100
        /*0172*/ 	.byte	0x05
	.zero		1


	//   ....[12]....
        /*0174*/ 	.word	0x000003e0
        /*0178*/ 	.word	0x000000ff
        /*017c*/ 	.word	0x00000030
        /*0180*/ 	.short	0x0100
        /*0182*/ 	.byte	0x05
	.zero		1


	//   ....[13]....
        /*0184*/ 	.word	0x000003f0
        /*0188*/ 	.word	0x000000ff
        /*018c*/ 	.word	0x000000a0
        /*0190*/ 	.short	0x0100
        /*0192*/ 	.byte	0x05
	.zero		1


	//   ....[14]....
        /*0194*/ 	.word	0x00000400
        /*0198*/ 	.word	0x000000ff
        /*019c*/ 	.word	0x00000038
        /*01a0*/ 	.short	0x0100
        /*01a2*/ 	.byte	0x05
	.zero		1


	//   ....[15]....
        /*01a4*/ 	.word	0x00000410
        /*01a8*/ 	.word	0x000000ff
        /*01ac*/ 	.word	0x000000a8
        /*01b0*/ 	.short	0x0100
        /*01b2*/ 	.byte	0x05
	.zero		1


	//   ....[16]....
        /*01b4*/ 	.word	0x00000420
        /*01b8*/ 	.word	0x000000ff
        /*01bc*/ 	.word	0x00000040
        /*01c0*/ 	.short	0x0100
        /*01c2*/ 	.byte	0x05
	.zero		1


	//   ....[17]....
        /*01c4*/ 	.word	0x00000430
        /*01c8*/ 	.word	0x000000ff
        /*01cc*/ 	.word	0x000000b0
        /*01d0*/ 	.short	0x0100
        /*01d2*/ 	.byte	0x05
	.zero		1


	//   ....[18]....
        /*01d4*/ 	.word	0x00000440
        /*01d8*/ 	.word	0x000000ff
        /*01dc*/ 	.word	0x00000048
        /*01e0*/ 	.short	0x0100
        /*01e2*/ 	.byte	0x05
	.zero		1


	//   ....[19]....
        /*01e4*/ 	.word	0x00000450
        /*01e8*/ 	.word	0x000000ff
        /*01ec*/ 	.word	0x000000b8
        /*01f0*/ 	.short	0x0100
        /*01f2*/ 	.byte	0x05
	.zero		1


	//   ....[20]....
        /*01f4*/ 	.word	0x00000460
        /*01f8*/ 	.word	0x000000ff
        /*01fc*/ 	.word	0x00000050
        /*0200*/ 	.short	0x0100
        /*0202*/ 	.byte	0x05
	.zero		1


	//   ....[21]....
        /*0204*/ 	.word	0x00000470
        /*0208*/ 	.word	0x000000ff
        /*020c*/ 	.word	0x000000c0
        /*0210*/ 	.short	0x0100
        /*0212*/ 	.byte	0x05
	.zero		1


	//   ....[22]....
        /*0214*/ 	.word	0x00000480
        /*0218*/ 	.word	0x000000ff
        /*021c*/ 	.word	0x00000058
        /*0220*/ 	.short	0x0100
        /*0222*/ 	.byte	0x05
	.zero		1


	//   ....[23]....
        /*0224*/ 	.word	0x00000490
        /*0228*/ 	.word	0x000000ff
        /*022c*/ 	.word	0x000000c8
        /*0230*/ 	.short	0x0100
        /*0232*/ 	.byte	0x05
	.zero		1


	//   ....[24]....
        /*0234*/ 	.word	0x000004a0
        /*0238*/ 	.word	0x000000ff
        /*023c*/ 	.word	0x00000060
        /*0240*/ 	.short	0x0100
        /*0242*/ 	.byte	0x05
	.zero		1


	//   ....[25]....
        /*0244*/ 	.word	0x000004b0
        /*0248*/ 	.word	0x000000ff
        /*024c*/ 	.word	0x000000d0
        /*0250*/ 	.short	0x0100
        /*0252*/ 	.byte	0x05
	.zero		1


	//   ....[26]....
        /*0254*/ 	.word	0x000004c0
        /*0258*/ 	.word	0x000000ff
        /*025c*/ 	.word	0x00000068
        /*0260*/ 	.short	0x0100
        /*0262*/ 	.byte	0x05
	.zero		1


	//   ....[27]....
        /*0264*/ 	.word	0x000004d0
        /*0268*/ 	.word	0x000000ff
        /*026c*/ 	.word	0x000000d8
        /*0270*/ 	.short	0x0100
        /*0272*/ 	.byte	0x05
	.zero		1


	//   ....[28]....
        /*0274*/ 	.word	0x00000760
        /*0278*/ 	.word	0x000000ff
        /*027c*/ 	.word	0x00000110
        /*0280*/ 	.short	0x0100
        /*0282*/ 	.byte	0x05
	.zero		1


	//   ....[29]....
        /*0284*/ 	.word	0x00000770
        /*0288*/ 	.word	0x000000ff
        /*028c*/ 	.word	0x00000118
        /*0290*/ 	.short	0x0100
        /*0292*/ 	.byte	0x05
	.zero		1


	//   ....[30]....
        /*0294*/ 	.word	0x000007b0
        /*0298*/ 	.word	0x000000ff
        /*029c*/ 	.word	0x000000f0
        /*02a0*/ 	.short	0x0100
        /*02a2*/ 	.byte	0x0a
	.zero		1


	//   ....[31]....
        /*02a4*/ 	.word	0x000007d0
        /*02a8*/ 	.word	0x000000ff
        /*02ac*/ 	.word	0x000000f8
        /*02b0*/ 	.short	0x0100
        /*02b2*/ 	.byte	0x0a
	.zero		1


	//   ....[32]....
        /*02b4*/ 	.word	0x000007e0
        /*02b8*/ 	.word	0x000000ff
        /*02bc*/ 	.word	0x00000100
        /*02c0*/ 	.short	0x0100
        /*02c2*/ 	.byte	0x0a
	.zero		1


	//   ....[33]....
        /*02c4*/ 	.word	0x000007f0
        /*02c8*/ 	.word	0x000000ff
        /*02cc*/ 	.word	0x00000108
        /*02d0*/ 	.short	0x0100
        /*02d2*/ 	.byte	0x0a
	.zero		1


	//   ....[34]....
        /*02d4*/ 	.word	0x00001680
        /*02d8*/ 	.word	0x00000042
        /*02dc*/ 	.word	0x00000000
        /*02e0*/ 	.short	0x010a
        /*02e2*/ 	.byte	0x2d
	.zero		1


	//   ....[35]....
        /*02e4*/ 	.word	0x00001ac0
        /*02e8*/ 	.word	0x00000003
        /*02ec*/ 	.word	0x00000000
        /*02f0*/ 	.short	0x010a
        /*02f2*/ 	.byte	0x3f
	.zero		1


	//   ....[36]....
        /*02f4*/ 	.word	0x00001b00
        /*02f8*/ 	.word	0x00000003
        /*02fc*/ 	.word	0x00000000
        /*0300*/ 	.short	0x010a
        /*0302*/ 	.byte	0x3f
	.zero		1


	//   ....[37]....
        /*0304*/ 	.word	0x00001c10
        /*0308*/ 	.word	0x00000003
        /*030c*/ 	.word	0x00000000
        /*0310*/ 	.short	0x010a
        /*0312*/ 	.byte	0x3f
	.zero		1


	//   ....[38]....
        /*0314*/ 	.word	0x00002560
        /*0318*/ 	.word	0x00000003
        /*031c*/ 	.word	0x00000000
        /*0320*/ 	.short	0x010a
        /*0322*/ 	.byte	0x3f
	.zero		1


	//   ....[39]....
        /*0324*/ 	.word	0x00002880
        /*0328*/ 	.word	0x0000000f
        /*032c*/ 	.word	0x00000000
        /*0330*/ 	.short	0x010a
        /*0332*/ 	.byte	0x3f
	.zero		1


	//   ....[40]....
        /*0334*/ 	.word	0x00002d40
        /*0338*/ 	.word	0x000000ff
        /*033c*/ 	.word	0x00000000
        /*0340*/ 	.short	0x0101
        /*0342*/ 	.byte	0x05
	.zero		1


	//   ....[41]....
        /*0344*/ 	.word	0x00003010
        /*0348*/ 	.word	0x0000000f
        /*034c*/ 	.word	0x00000000
        /*0350*/ 	.short	0x010a
        /*0352*/ 	.byte	0x3f
	.zero		1


	//   ....[42]....
        /*0354*/ 	.word	0x000037a0
        /*0358*/ 	.word	0x000000ff
        /*035c*/ 	.word	0x00000000
        /*0360*/ 	.short	0x0101
        /*0362*/ 	.byte	0x04
	.zero		1


	//   ....[43]....
        /*0364*/ 	.word	0x00003a70
        /*0368*/ 	.word	0x0000003f
        /*036c*/ 	.word	0x00000000
        /*0370*/ 	.short	0x0101
        /*0372*/ 	.byte	0x31
	.zero		1


	//   ....[44]....
        /*0374*/ 	.word	0x00003b40
        /*0378*/ 	.word	0x000000ff
        /*037c*/ 	.word	0x00000000
        /*0380*/ 	.short	0x0101
        /*0382*/ 	.byte	0x06
	.zero		1


	//   ....[45]....
        /*0384*/ 	.word	0x00003bf0
        /*0388*/ 	.word	0x00000042
        /*038c*/ 	.word	0x00000010
        /*0390*/ 	.short	0x010a
        /*0392*/ 	.byte	0x2d
	.zero		1


	//   ....[46]....
        /*0394*/ 	.word	0x00006430
        /*0398*/ 	.word	0x00000040
        /*039c*/ 	.word	0x00000000
        /*03a0*/ 	.short	0x0101
        /*03a2*/ 	.byte	0x31
	.zero		1


	//   ....[47]....
        /*03a4*/ 	.word	0x00007000
        /*03a8*/ 	.word	0x00000006
        /*03ac*/ 	.word	0x00000070
        /*03b0*/ 	.short	0x010a
        /*03b2*/ 	.byte	0x3f
	.zero		1


	//   ....[48]....
        /*03b4*/ 	.word	0x00007400
        /*03b8*/ 	.word	0x00000003
        /*03bc*/ 	.word	0x00000118
        /*03c0*/ 	.short	0x0101
        /*03c2*/ 	.byte	0x3f
	.zero		1


	//   ....[49]....
        /*03c4*/ 	.word	0x00007b00
        /*03c8*/ 	.word	0x00000005
        /*03cc*/ 	.word	0x00000000
        /*03d0*/ 	.short	0x010a
        /*03d2*/ 	.byte	0x3f
	.zero		1


	//   ....[50]....
        /*03d4*/ 	.word	0x00007b80
        /*03d8*/ 	.word	0x00000007
        /*03dc*/ 	.word	0x00000000
        /*03e0*/ 	.short	0x010a
        /*03e2*/ 	.byte	0x3f
	.zero		1


	//   ....[51]....
        /*03e4*/ 	.word	0x00007c10
        /*03e8*/ 	.word	0x00000006
        /*03ec*/ 	.word	0x00000000
        /*03f0*/ 	.short	0x010a
        /*03f2*/ 	.byte	0x3f
	.zero		1


	//   ....[52]....
        /*03f4*/ 	.word	0x00007ca0
        /*03f8*/ 	.word	0x00000009
        /*03fc*/ 	.word	0x00000000
        /*0400*/ 	.short	0x010a
        /*0402*/ 	.byte	0x3f
	.zero		1


	//   ....[53]....
        /*0404*/ 	.word	0x00007d30
        /*0408*/ 	.word	0x00000006
        /*040c*/ 	.word	0x00000000
        /*0410*/ 	.short	0x010a
        /*0412*/ 	.byte	0x3f
	.zero		1


	//   ....[54]....
        /*0414*/ 	.word	0x00007dc0
        /*0418*/ 	.word	0x00000009
        /*041c*/ 	.word	0x00000000
        /*0420*/ 	.short	0x010a
        /*0422*/ 	.byte	0x3f
	.zero		1


	//   ....[55]....
        /*0424*/ 	.word	0x00007e50
        /*0428*/ 	.word	0x00000006
        /*042c*/ 	.word	0x00000000
        /*0430*/ 	.short	0x010a
        /*0432*/ 	.byte	0x3f
	.zero		1


	//   ....[56]....
        /*0434*/ 	.word	0x00007ee0
        /*0438*/ 	.word	0x00000009
        /*043c*/ 	.word	0x00000000
        /*0440*/ 	.short	0x010a
        /*0442*/ 	.byte	0x3f
	.zero		1


	//   ....[57]....
        /*0444*/ 	.word	0x00007f70
        /*0448*/ 	.word	0x00000006
        /*044c*/ 	.word	0x00000000
        /*0450*/ 	.short	0x010a
        /*0452*/ 	.byte	0x3f
	.zero		1


	//   ....[58]....
        /*0454*/ 	.word	0x00008000
        /*0458*/ 	.word	0x00000009
        /*045c*/ 	.word	0x00000000
        /*0460*/ 	.short	0x010a
        /*0462*/ 	.byte	0x3f
	.zero		1


	//   ....[59]....
        /*0464*/ 	.word	0x00008090
        /*0468*/ 	.word	0x00000006
        /*046c*/ 	.word	0x00000000
        /*0470*/ 	.short	0x010a
        /*0472*/ 	.byte	0x3f
	.zero		1


	//   ....[60]....
        /*0474*/ 	.word	0x00008120
        /*0478*/ 	.word	0x00000009
        /*047c*/ 	.word	0x00000000
        /*0480*/ 	.short	0x010a
        /*0482*/ 	.byte	0x3f
	.zero		1


	//   ....[61]....
        /*0484*/ 	.word	0x000081b0
        /*0488*/ 	.word	0x00000006
        /*048c*/ 	.word	0x00000000
        /*0490*/ 	.short	0x010a
        /*0492*/ 	.byte	0x3f
	.zero		1


	//   ....[62]....
        /*0494*/ 	.word	0x00008240
        /*0498*/ 	.word	0x00000003
        /*049c*/ 	.word	0x00000000
        /*04a0*/ 	.short	0x010a
        /*04a2*/ 	.byte	0x3f
	.zero		1


	//   ....[63]....
        /*04a4*/ 	.word	0x000082b0
        /*04a8*/ 	.word	0x00000000
        /*04ac*/ 	.word	0x00000000
        /*04b0*/ 	.short	0x010a
        /*04b2*/ 	.byte	0x3f
	.zero		1


	//   ....[64]....
        /*04b4*/ 	.word	0x00008370
        /*04b8*/ 	.word	0x00000003
        /*04bc*/ 	.word	0x00000000
        /*04c0*/ 	.short	0x010a
        /*04c2*/ 	.byte	0x3f
	.zero		1


	//   ....[65]....
        /*04c4*/ 	.word	0x000083c0
        /*04c8*/ 	.word	0x00000003
        /*04cc*/ 	.word	0x00000000
        /*04d0*/ 	.short	0x010a
        /*04d2*/ 	.byte	0x3f
	.zero		1


	//   ....[66]....
        /*04d4*/ 	.word	0x00008410
        /*04d8*/ 	.word	0x0000000f
        /*04dc*/ 	.word	0x00000000
        /*04e0*/ 	.short	0x010a
        /*04e2*/ 	.byte	0x3f
	.zero		1


	//   ....[67]....
        /*04e4*/ 	.word	0x00008470
        /*04e8*/ 	.word	0x00000000
        /*04ec*/ 	.word	0x00000010
        /*04f0*/ 	.short	0x010a
        /*04f2*/ 	.byte	0x3f
	.zero		1


	//   ....[68]....
        /*04f4*/ 	.word	0x00008540
        /*04f8*/ 	.word	0x00000006
        /*04fc*/ 	.word	0x00000070
        /*0500*/ 	.short	0x010a
        /*0502*/ 	.byte	0x3f
	.zero		1


	//   ....[69]....
        /*0504*/ 	.word	0x00008610
        /*0508*/ 	.word	0x00000005
        /*050c*/ 	.word	0x00000000
        /*0510*/ 	.short	0x010a
        /*0512*/ 	.byte	0x3f
	.zero		1


	//   ....[70]....
        /*0514*/ 	.word	0x00008660
        /*0518*/ 	.word	0x00000007
        /*051c*/ 	.word	0x00000000
        /*0520*/ 	.short	0x010a
        /*0522*/ 	.byte	0x3f
	.zero		1


	//   ....[71]....
        /*0524*/ 	.word	0x000086b0
        /*0528*/ 	.word	0x00000006
        /*052c*/ 	.word	0x00000000
        /*0530*/ 	.short	0x010a
        /*0532*/ 	.byte	0x3f
	.zero		1


	//   ....[72]....
        /*0534*/ 	.word	0x00008700
        /*0538*/ 	.word	0x00000009
        /*053c*/ 	.word	0x00000000
        /*0540*/ 	.short	0x010a
        /*0542*/ 	.byte	0x3f
	.zero		1


	//   ....[73]....
        /*0544*/ 	.word	0x00008750
        /*0548*/ 	.word	0x00000006
        /*054c*/ 	.word	0x00000000
        /*0550*/ 	.short	0x010a
        /*0552*/ 	.byte	0x3f
	.zero		1


	//   ....[74]....
        /*0554*/ 	.word	0x000087a0
        /*0558*/ 	.word	0x00000009
        /*055c*/ 	.word	0x00000000
        /*0560*/ 	.short	0x010a
        /*0562*/ 	.byte	0x3f
	.zero		1


	//   ....[75]....
        /*0564*/ 	.word	0x000087f0
        /*0568*/ 	.word	0x00000006
        /*056c*/ 	.word	0x00000000
        /*0570*/ 	.short	0x010a
        /*0572*/ 	.byte	0x3f
	.zero		1


	//   ....[76]....
        /*0574*/ 	.word	0x00008840
        /*0578*/ 	.word	0x00000009
        /*057c*/ 	.word	0x00000000
        /*0580*/ 	.short	0x010a
        /*0582*/ 	.byte	0x3f
	.zero		1


	//   ....[77]....
        /*0584*/ 	.word	0x00008890
        /*0588*/ 	.word	0x00000006
        /*058c*/ 	.word	0x00000000
        /*0590*/ 	.short	0x010a
        /*0592*/ 	.byte	0x3f
	.zero		1


	//   ....[78]....
        /*0594*/ 	.word	0x000088e0
        /*0598*/ 	.word	0x00000009
        /*059c*/ 	.word	0x00000000
        /*05a0*/ 	.short	0x010a
        /*05a2*/ 	.byte	0x3f
	.zero		1


	//   ....[79]....
        /*05a4*/ 	.word	0x00008930
        /*05a8*/ 	.word	0x00000006
        /*05ac*/ 	.word	0x00000000
        /*05b0*/ 	.short	0x010a
        /*05b2*/ 	.byte	0x3f
	.zero		1


	//   ....[80]....
        /*05b4*/ 	.word	0x00008980
        /*05b8*/ 	.word	0x00000009
        /*05bc*/ 	.word	0x00000000
        /*05c0*/ 	.short	0x010a
        /*05c2*/ 	.byte	0x3f
	.zero		1


	//   ....[81]....
        /*05c4*/ 	.word	0x000089d0
        /*05c8*/ 	.word	0x00000006
        /*05cc*/ 	.word	0x00000000
        /*05d0*/ 	.short	0x010a
        /*05d2*/ 	.byte	0x3f
	.zero		1


	//----- nvinfo : EIATTR_NUM_MBARRIERS
	.align		4
.L_36:
        /*05d4*/ 	.byte	0x03, 0x38
        /*05d6*/ 	.short	0x0022


	//----- nvinfo : EIATTR_EXIT_INSTR_OFFSETS
	.align		4
        /*05d8*/ 	.byte	0x04, 0x1c
        /*05da*/ 	.short	(.L_38 - .L_37)


	//   ....[0]....
.L_37:
        /*05dc*/ 	.word	0x00001320


	//   ....[1]....
        /*05e0*/ 	.word	0x00001380


	//   ....[2]....
        /*05e4*/ 	.word	0x00006aa0


	//   ....[3]....
        /*05e8*/ 	.word	0x00006ad0


	//   ....[4]....
        /*05ec*/ 	.word	0x00008290


	//----- nvinfo : EIATTR_MAX_THREADS
	.align		4
.L_38:
        /*05f0*/ 	.byte	0x04, 0x05
        /*05f2*/ 	.short	(.L_40 - .L_39)
.L_39:
        /*05f4*/ 	.word	0x00000180
        /*05f8*/ 	.word	0x00000001
        /*05fc*/ 	.word	0x00000001


	//----- nvinfo : EIATTR_CRS_STACK_SIZE
	.align		4
.L_40:
        /*0600*/ 	.byte	0x04, 0x1e
        /*0602*/ 	.short	(.L_42 - .L_41)
.L_41:
        /*0604*/ 	.word	0x00000000


	//----- nvinfo : EIATTR_CBANK_PARAM_SIZE
	.align		4
.L_42:
        /*0608*/ 	.byte	0x03, 0x19
        /*060a*/ 	.short	0x0470


	//----- nvinfo : EIATTR_PARAM_CBANK
	.align		4
        /*060c*/ 	.byte	0x04, 0x0a
        /*060e*/ 	.short	(.L_44 - .L_43)
	.align		4
.L_43:
        /*0610*/ 	.word	index@(.nv.constant0._ZN7cutlass13device_kernelINS_4gemm6kernel13GemmUniversalIN4cute5tupleIJiiiiEEENS1_10collective13CollectiveMmaINS1_39MainloopSm90TmaGmmaRmemAWarpSpecializedILi14ENS5_IJNS4_1CILi1EEESB_SB_EEENS1_32KernelTmaWarpSpecializedPingpongEEENS5_IJNSA_ILi64EEESF_NSA_ILi128EEEEEENS_12float_e4m3_tENS5_IJSB_llEEESI_NS5_IJlSB_lEEENS4_8TiledMMAINS4_8MMA_AtomIJNS4_4SM904GMMA30MMA_64x64x32_F32E4M3E4M3_RS_TNILNSO_7ScaleInE1ELSQ_1EEEEEENS4_6LayoutISC_NS5_IJNSA_ILi0EEESU_SU_EEEEENS5_IJNS4_10UnderscoreESX_SX_EEEEENS4_13SM90_TMA_LOADENS4_14ComposedLayoutINS4_7SwizzleILi2ELi4ELi3EEENS4_18smem_ptr_flag_bitsILi8EEENST_INS5_IJSF_NSA_ILi8EEEEEENS5_IJSB_SF_EEEEEEENS4_9Copy_AtomIJNS4_39AutoVectorizingCopyWithAssumedAlignmentILi128EEESI_EEENS4_8identityES10_NS11_INS12_ILi3ELi4ELi3EEES15_NST_INS5_IJS16_SG_EEENS5_IJSG_SB_EEEEEEEvS1F_EENS_8epilogue10collective6detail29Sm90TmaWarpSpecializedAdapterINS1N_15DefaultEpilogueISI_SK_SK_NS1M_6thread17LinearCombinationISI_Li1EffLNS1R_9ScaleType4KindE0ELNS_15FloatRoundStyleE2ESI_EENS1_15EpilogueDefaultEEEEEvvEEEEvNT_6ParamsE)
        /*0614*/ 	.short	0x0210
        /*0616*/ 	.short	0x0470


	//----- nvinfo : EIATTR_SW_WAR
	.align		4
.L_44:
        /*0618*/ 	.byte	0x04, 0x36
        /*061a*/ 	.short	(.L_46 - .L_45)
.L_45:
        /*061c*/ 	.word	0x00000008
.L_46:


//--------------------- .nv.callgraph             --------------------------
	.section	.nv.callgraph,"",@"SHT_CUDA_CALLGRAPH"
	.align	4
	.sectionentsize	8
	.align		4
        /*0000*/ 	.word	0x00000000
	.align		4
        /*0004*/ 	.word	0xffffffff
	.align		4
        /*0008*/ 	.word	index@(_ZN7cutlass13device_kernelINS_4gemm6kernel13GemmUniversalIN4cute5tupleIJiiiiEEENS1_10collective13CollectiveMmaINS1_39MainloopSm90TmaGmmaRmemAWarpSpecializedILi14ENS5_IJNS4_1CILi1EEESB_SB_EEENS1_32KernelTmaWarpSpecializedPingpongEEENS5_IJNSA_ILi64EEESF_NSA_ILi128EEEEEENS_12float_e4m3_tENS5_IJSB_llEEESI_NS5_IJlSB_lEEENS4_8TiledMMAINS4_8MMA_AtomIJNS4_4SM904GMMA30MMA_64x64x32_F32E4M3E4M3_RS_TNILNSO_7ScaleInE1ELSQ_1EEEEEENS4_6LayoutISC_NS5_IJNSA_ILi0EEESU_SU_EEEEENS5_IJNS4_10UnderscoreESX_SX_EEEEENS4_13SM90_TMA_LOADENS4_14ComposedLayoutINS4_7SwizzleILi2ELi4ELi3EEENS4_18smem_ptr_flag_bitsILi8EEENST_INS5_IJSF_NSA_ILi8EEEEEENS5_IJSB_SF_EEEEEEENS4_9Copy_AtomIJNS4_39AutoVectorizingCopyWithAssumedAlignmentILi128EEESI_EEENS4_8identityES10_NS11_INS12_ILi3ELi4ELi3EEES15_NST_INS5_IJS16_SG_EEENS5_IJSG_SB_EEEEEEEvS1F_EENS_8epilogue10collective6detail29Sm90TmaWarpSpecializedAdapterINS1N_15DefaultEpilogueISI_SK_SK_NS1M_6thread17LinearCombinationISI_Li1EffLNS1R_9ScaleType4KindE0ELNS_15FloatRoundStyleE2ESI_EENS1_15EpilogueDefaultEEEEEvvEEEEvNT_6ParamsE)
	.align		4
        /*000c*/ 	.word	index@(__assertfail)
	.align		4
        /*0010*/ 	.word	0x00000000
	.align		4
        /*0014*/ 	.word	0xfffffffe
	.align		4
        /*0018*/ 	.word	0x00000000
	.align		4
        /*001c*/ 	.word	0xfffffffd
	.align		4
        /*0020*/ 	.word	0x00000000
	.align		4
        /*0024*/ 	.word	0xfffffffc


//--------------------- .nv.constant4             --------------------------
	.section	.nv.constant4,"a",@progbits
	.align	8
	.align		8
.nv.constant4:
        /*0000*/ 	.dword	__assertfail
	.align		8
        /*0008*/ 	.dword	__unnamed_1
	.align		8
        /*0010*/ 	.dword	__unnamed_2
	.align		8
        /*0018*/ 	.dword	_ZN40_INTERNAL_ab1b5b9f_4_k_cu_5ae17319_215964cuda3std3__45__cpo5beginE
	.align		8
        /*0020*/ 	.dword	_ZN40_INTERNAL_ab1b5b9f_4_k_cu_5ae17319_215964cuda3std3__45__cpo3endE
	.align		8
        /*0028*/ 	.dword	_ZN40_INTERNAL_ab1b5b9f_4_k_cu_5ae17319_215964cuda3std3__45__cpo6cbeginE
	.align		8
        /*0030*/ 	.dword	_ZN40_INTERNAL_ab1b5b9f_4_k_cu_5ae17319_215964cuda3std3__45__cpo4cendE
	.align		8
        /*0038*/ 	.dword	_ZN40_INTERNAL_ab1b5b9f_4_k_cu_5ae17319_215964cuda3std3__442_GLOBAL__N__ab1b5b9f_4_k_cu_5ae17319_215966ignoreE
	.align		8
        /*0040*/ 	.dword	_ZN40_INTERNAL_ab1b5b9f_4_k_cu_5ae17319_215964cuda3std3__419piecewise_constructE
	.align		8
        /*0048*/ 	.dword	_ZN40_INTERNAL_ab1b5b9f_4_k_cu_5ae17319_215964cuda3std3__48in_placeE
	.align		8
        /*0050*/ 	.dword	_ZN40_INTERNAL_ab1b5b9f_4_k_cu_5ae17319_215964cuda3std6ranges3__45__cpo4swapE
	.align		8
        /*0058*/ 	.dword	_ZN40_INTERNAL_ab1b5b9f_4_k_cu_5ae17319_215964cuda3std6ranges3__45__cpo9iter_moveE
	.align		8
        /*0060*/ 	.dword	_ZN40_INTERNAL_ab1b5b9f_4_k_cu_5ae17319_215964cute7productE
	.align		8
        /*0068*/ 	.dword	_ZN40_INTERNAL_ab1b5b9f_4_k_cu_5ae17319_215964cute1_E
	.align		8
        /*0070*/ 	.dword	$str$24
	.align		8
        /*0078*/ 	.dword	$str$25


//--------------------- .text._ZN7cutlass13device_kernelINS_4gemm6kernel13GemmUniversalIN4cute5tupleIJiiiiEEENS1_10collective13CollectiveMmaINS1_39MainloopSm90TmaGmmaRmemAWarpSpecializedILi14ENS5_IJNS4_1CILi1EEESB_SB_EEENS1_32KernelTmaWarpSpecializedPingpongEEENS5_IJNSA_ILi64EEESF_NSA_ILi128EEEEEENS_12float_e4m3_tENS5_IJSB_llEEESI_NS5_IJlSB_lEEENS4_8TiledMMAINS4_8MMA_AtomIJNS4_4SM904GMMA30MMA_64x64x32_F32E4M3E4M3_RS_TNILNSO_7ScaleInE1ELSQ_1EEEEEENS4_6LayoutISC_NS5_IJNSA_ILi0EEESU_SU_EEEEENS5_IJNS4_10UnderscoreESX_SX_EEEEENS4_13SM90_TMA_LOADENS4_14ComposedLayoutINS4_7SwizzleILi2ELi4ELi3EEENS4_18smem_ptr_flag_bitsILi8EEENST_INS5_IJSF_NSA_ILi8EEEEEENS5_IJSB_SF_EEEEEEENS4_9Copy_AtomIJNS4_39AutoVectorizingCopyWithAssumedAlignmentILi128EEESI_EEENS4_8identityES10_NS11_INS12_ILi3ELi4ELi3EEES15_NST_INS5_IJS16_SG_EEENS5_IJSG_SB_EEEEEEEvS1F_EENS_8epilogue10collective6detail29Sm90TmaWarpSpecializedAdapterINS1N_15DefaultEpilogueISI_SK_SK_NS1M_6thread17LinearCombinationISI_Li1EffLNS1R_9ScaleType4KindE0ELNS_15FloatRoundStyleE2ESI_EENS1_15EpilogueDefaultEEEEEvvEEEEvNT_6ParamsE --------------------------
	.section	.text._ZN7cutlass13device_kernelINS_4gemm6kernel13GemmUniversalIN4cute5tupleIJiiiiEEENS1_10collective13CollectiveMmaINS1_39MainloopSm90TmaGmmaRmemAWarpSpecializedILi14ENS5_IJNS4_1CILi1EEESB_SB_EEENS1_32KernelTmaWarpSpecializedPingpongEEENS5_IJNSA_ILi64EEESF_NSA_ILi128EEEEEENS_12float_e4m3_tENS5_IJSB_llEEESI_NS5_IJlSB_lEEENS4_8TiledMMAINS4_8MMA_AtomIJNS4_4SM904GMMA30MMA_64x64x32_F32E4M3E4M3_RS_TNILNSO_7ScaleInE1ELSQ_1EEEEEENS4_6LayoutISC_NS5_IJNSA_ILi0EEESU_SU_EEEEENS5_IJNS4_10UnderscoreESX_SX_EEEEENS4_13SM90_TMA_LOADENS4_14ComposedLayoutINS4_7SwizzleILi2ELi4ELi3EEENS4_18smem_ptr_flag_bitsILi8EEENST_INS5_IJSF_NSA_ILi8EEEEEENS5_IJSB_SF_EEEEEEENS4_9Copy_AtomIJNS4_39AutoVectorizingCopyWithAssumedAlignmentILi128EEESI_EEENS4_8identityES10_NS11_INS12_ILi3ELi4ELi3EEES15_NST_INS5_IJS16_SG_EEENS5_IJSG_SB_EEEEEEEvS1F_EENS_8epilogue10collective6detail29Sm90TmaWarpSpecializedAdapterINS1N_15DefaultEpilogueISI_SK_SK_NS1M_6thread17LinearCombinationISI_Li1EffLNS1R_9ScaleType4KindE0ELNS_15FloatRoundStyleE2ESI_EENS1_15EpilogueDefaultEEEEEvvEEEEvNT_6ParamsE,"ax",@progbits
	.align	128
.text._ZN7cutlass13device_kernelINS_4gemm6kernel13GemmUniversalIN4cute5tupleIJiiiiEEENS1_10collective13CollectiveMmaINS1_39MainloopSm90TmaGmmaRmemAWarpSpecializedILi14ENS5_IJNS4_1CILi1EEESB_SB_EEENS1_32KernelTmaWarpSpecializedPingpongEEENS5_IJNSA_ILi64EEESF_NSA_ILi128EEEEEENS_12float_e4m3_tENS5_IJSB_llEEESI_NS5_IJlSB_lEEENS4_8TiledMMAINS4_8MMA_AtomIJNS4_4SM904GMMA30MMA_64x64x32_F32E4M3E4M3_RS_TNILNSO_7ScaleInE1ELSQ_1EEEEEENS4_6LayoutISC_NS5_IJNSA_ILi0EEESU_SU_EEEEENS5_IJNS4_10UnderscoreESX_SX_EEEEENS4_13SM90_TMA_LOADENS4_14ComposedLayoutINS4_7SwizzleILi2ELi4ELi3EEENS4_18smem_ptr_flag_bitsILi8EEENST_INS5_IJSF_NSA_ILi8EEEEEENS5_IJSB_SF_EEEEEEENS4_9Copy_AtomIJNS4_39AutoVectorizingCopyWithAssumedAlignmentILi128EEESI_EEENS4_8identityES10_NS11_INS12_ILi3ELi4ELi3EEES15_NST_INS5_IJS16_SG_EEENS5_IJSG_SB_EEEEEEEvS1F_EENS_8epilogue10collective6detail29Sm90TmaWarpSpecializedAdapterINS1N_15DefaultEpilogueISI_SK_SK_NS1M_6thread17LinearCombinationISI_Li1EffLNS1R_9ScaleType4KindE0ELNS_15FloatRoundStyleE2ESI_EENS1_15EpilogueDefaultEEEEEvvEEEEvNT_6ParamsE:
        .type           _ZN7cutlass13device_kernelINS_4gemm6kernel13GemmUniversalIN4cute5tupleIJiiiiEEENS1_10collective13CollectiveMmaINS1_39MainloopSm90TmaGmmaRmemAWarpSpecializedILi14ENS5_IJNS4_1CILi1EEESB_SB_EEENS1_32KernelTmaWarpSpecializedPingpongEEENS5_IJNSA_ILi64EEESF_NSA_ILi128EEEEEENS_12float_e4m3_tENS5_IJSB_llEEESI_NS5_IJlSB_lEEENS4_8TiledMMAINS4_8MMA_AtomIJNS4_4SM904GMMA30MMA_64x64x32_F32E4M3E4M3_RS_TNILNSO_7ScaleInE1ELSQ_1EEEEEENS4_6LayoutISC_NS5_IJNSA_ILi0EEESU_SU_EEEEENS5_IJNS4_10UnderscoreESX_SX_EEEEENS4_13SM90_TMA_LOADENS4_14ComposedLayoutINS4_7SwizzleILi2ELi4ELi3EEENS4_18smem_ptr_flag_bitsILi8EEENST_INS5_IJSF_NSA_ILi8EEEEEENS5_IJSB_SF_EEEEEEENS4_9Copy_AtomIJNS4_39AutoVectorizingCopyWithAssumedAlignmentILi128EEESI_EEENS4_8identityES10_NS11_INS12_ILi3ELi4ELi3EEES15_NST_INS5_IJS16_SG_EEENS5_IJSG_SB_EEEEEEEvS1F_EENS_8epilogue10collective6detail29Sm90TmaWarpSpecializedAdapterINS1N_15DefaultEpilogueISI_SK_SK_NS1M_6thread17LinearCombinationISI_Li1EffLNS1R_9ScaleType4KindE0ELNS_15FloatRoundStyleE2ESI_EENS1_15EpilogueDefaultEEEEEvvEEEEvNT_6ParamsE,@function
        .size           _ZN7cutlass13device_kernelINS_4gemm6kernel13GemmUniversalIN4cute5tupleIJiiiiEEENS1_10collective13CollectiveMmaINS1_39MainloopSm90TmaGmmaRmemAWarpSpecializedILi14ENS5_IJNS4_1CILi1EEESB_SB_EEENS1_32KernelTmaWarpSpecializedPingpongEEENS5_IJNSA_ILi64EEESF_NSA_ILi128EEEEEENS_12float_e4m3_tENS5_IJSB_llEEESI_NS5_IJlSB_lEEENS4_8TiledMMAINS4_8MMA_AtomIJNS4_4SM904GMMA30MMA_64x64x32_F32E4M3E4M3_RS_TNILNSO_7ScaleInE1ELSQ_1EEEEEENS4_6LayoutISC_NS5_IJNSA_ILi0EEESU_SU_EEEEENS5_IJNS4_10UnderscoreESX_SX_EEEEENS4_13SM90_TMA_LOADENS4_14ComposedLayoutINS4_7SwizzleILi2ELi4ELi3EEENS4_18smem_ptr_flag_bitsILi8EEENST_INS5_IJSF_NSA_ILi8EEEEEENS5_IJSB_SF_EEEEEEENS4_9Copy_AtomIJNS4_39AutoVectorizingCopyWithAssumedAlignmentILi128EEESI_EEENS4_8identityES10_NS11_INS12_ILi3ELi4ELi3EEES15_NST_INS5_IJS16_SG_EEENS5_IJSG_SB_EEEEEEEvS1F_EENS_8epilogue10collective6detail29Sm90TmaWarpSpecializedAdapterINS1N_15DefaultEpilogueISI_SK_SK_NS1M_6thread17LinearCombinationISI_Li1EffLNS1R_9ScaleType4KindE0ELNS_15FloatRoundStyleE2ESI_EENS1_15EpilogueDefaultEEEEEvvEEEEvNT_6ParamsE,(.L_x_173 - _ZN7cutlass13device_kernelINS_4gemm6kernel13GemmUniversalIN4cute5tupleIJiiiiEEENS1_10collective13CollectiveMmaINS1_39MainloopSm90TmaGmmaRmemAWarpSpecializedILi14ENS5_IJNS4_1CILi1EEESB_SB_EEENS1_32KernelTmaWarpSpecializedPingpongEEENS5_IJNSA_ILi64EEESF_NSA_ILi128EEEEEENS_12float_e4m3_tENS5_IJSB_llEEESI_NS5_IJlSB_lEEENS4_8TiledMMAINS4_8MMA_AtomIJNS4_4SM904GMMA30MMA_64x64x32_F32E4M3E4M3_RS_TNILNSO_7ScaleInE1ELSQ_1EEEEEENS4_6LayoutISC_NS5_IJNSA_ILi0EEESU_SU_EEEEENS5_IJNS4_10UnderscoreESX_SX_EEEEENS4_13SM90_TMA_LOADENS4_14ComposedLayoutINS4_7SwizzleILi2ELi4ELi3EEENS4_18smem_ptr_flag_bitsILi8EEENST_INS5_IJSF_NSA_ILi8EEEEEENS5_IJSB_SF_EEEEEEENS4_9Copy_AtomIJNS4_39AutoVectorizingCopyWithAssumedAlignmentILi128EEESI_EEENS4_8identityES10_NS11_INS12_ILi3ELi4ELi3EEES15_NST_INS5_IJS16_SG_EEENS5_IJSG_SB_EEEEEEEvS1F_EENS_8epilogue10collective6detail29Sm90TmaWarpSpecializedAdapterINS1N_15DefaultEpilogueISI_SK_SK_NS1M_6thread17LinearCombinationISI_Li1EffLNS1R_9ScaleType4KindE0ELNS_15FloatRoundStyleE2ESI_EENS1_15EpilogueDefaultEEEEEvvEEEEvNT_6ParamsE)
        .other          _ZN7cutlass13device_kernelINS_4gemm6kernel13GemmUniversalIN4cute5tupleIJiiiiEEENS1_10collective13CollectiveMmaINS1_39MainloopSm90TmaGmmaRmemAWarpSpecializedILi14ENS5_IJNS4_1CILi1EEESB_SB_EEENS1_32KernelTmaWarpSpecializedPingpongEEENS5_IJNSA_ILi64EEESF_NSA_ILi128EEEEEENS_12float_e4m3_tENS5_IJSB_llEEESI_NS5_IJlSB_lEEENS4_8TiledMMAINS4_8MMA_AtomIJNS4_4SM904GMMA30MMA_64x64x32_F32E4M3E4M3_RS_TNILNSO_7ScaleInE1ELSQ_1EEEEEENS4_6LayoutISC_NS5_IJNSA_ILi0EEESU_SU_EEEEENS5_IJNS4_10UnderscoreESX_SX_EEEEENS4_13SM90_TMA_LOADENS4_14ComposedLayoutINS4_7SwizzleILi2ELi4ELi3EEENS4_18smem_ptr_flag_bitsILi8EEENST_INS5_IJSF_NSA_ILi8EEEEEENS5_IJSB_SF_EEEEEEENS4_9Copy_AtomIJNS4_39AutoVectorizingCopyWithAssumedAlignmentILi128EEESI_EEENS4_8identityES10_NS11_INS12_ILi3ELi4ELi3EEES15_NST_INS5_IJS16_SG_EEENS5_IJSG_SB_EEEEEEEvS1F_EENS_8epilogue10collective6detail29Sm90TmaWarpSpecializedAdapterINS1N_15DefaultEpilogueISI_SK_SK_NS1M_6thread17LinearCombinationISI_Li1EffLNS1R_9ScaleType4KindE0ELNS_15FloatRoundStyleE2ESI_EENS1_15EpilogueDefaultEEEEEvvEEEEvNT_6ParamsE,@"STO_CUDA_ENTRY STV_DEFAULT"
_ZN7cutlass13device_kernelINS_4gemm6kernel13GemmUniversalIN4cute5tupleIJiiiiEEENS1_10collective13CollectiveMmaINS1_39MainloopSm90TmaGmmaRmemAWarpSpecializedILi14ENS5_IJNS4_1CILi1EEESB_SB_EEENS1_32KernelTmaWarpSpecializedPingpongEEENS5_IJNSA_ILi64EEESF_NSA_ILi128EEEEEENS_12float_e4m3_tENS5_IJSB_llEEESI_NS5_IJlSB_lEEENS4_8TiledMMAINS4_8MMA_AtomIJNS4_4SM904GMMA30MMA_64x64x32_F32E4M3E4M3_RS_TNILNSO_7ScaleInE1ELSQ_1EEEEEENS4_6LayoutISC_NS5_IJNSA_ILi0EEESU_SU_EEEEENS5_IJNS4_10UnderscoreESX_SX_EEEEENS4_13SM90_TMA_LOADENS4_14ComposedLayoutINS4_7SwizzleILi2ELi4ELi3EEENS4_18smem_ptr_flag_bitsILi8EEENST_INS5_IJSF_NSA_ILi8EEEEEENS5_IJSB_SF_EEEEEEENS4_9Copy_AtomIJNS4_39AutoVectorizingCopyWithAssumedAlignmentILi128EEESI_EEENS4_8identityES10_NS11_INS12_ILi3ELi4ELi3EEES15_NST_INS5_IJS16_SG_EEENS5_IJSG_SB_EEEEEEEvS1F_EENS_8epilogue10collective6detail29Sm90TmaWarpSpecializedAdapterINS1N_15DefaultEpilogueISI_SK_SK_NS1M_6thread17LinearCombinationISI_Li1EffLNS1R_9ScaleType4KindE0ELNS_15FloatRoundStyleE2ESI_EENS1_15EpilogueDefaultEEEEEvvEEEEvNT_6ParamsE:
[----:B------:R-:W0:Y:S01]  /*0000*/  LDC R1, c[0x0][0x28] ;  /* 0x00000a00ff017b82 */ /* 0x000e220000000800 */
[----:B------:R-:W1:Y:S01]  /*0010*/  S2R R0, SR_TID.X ;  /* 0x0000000000007919 */ /* 0x000e620000002100 */
[----:B------:R-:W-:Y:S01]  /*0020*/  ELECT P0, URZ, PT ;  /* 0x00000000003f782f */ /* 0x000fe20003800000 */
[----:B------:R-:W-:Y:S01]  /*0030*/  BSSY B0, `(.L_x_0) ;  /* 0x0000014000007945 */ /* 0x000fe20003800000 */
[----:B-1----:R-:W-:-:S05]  /*0040*/  SHF.R.U32.HI R2, RZ, 0x5, R0 ;  /* 0x00000005ff027819 */ /* 0x002fca0000011600 */
[----:B------:R-:W1:Y:S02]  /*0050*/  SHFL.IDX PT, R3, R2, RZ, 0x1f ;  /* 0x00001fff02037589 */ /* 0x000e6400000e0000 */
[----:B-1----:R-:W-:Y:S02]  /*0060*/  R2UR UR4, R3 ;  /* 0x00000000030472ca */ /* 0x002fe400000e0000 */
[----:B------:R-:W-:-:S05]  /*0070*/  SHF.R.U32.HI R3, RZ, 0x7, R0 ;  /* 0x00000007ff037819 */ /* 0x000fca0000011600 */
[----:B------:R1:W2:Y:S06]  /*0080*/  SHFL.IDX PT, R4, R3, RZ, 0x1f ;  /* 0x00001fff03047589 */ /* 0x0002ac00000e0000 */
[----:B------:R-:W-:Y:S02]  /*0090*/  USHF.R.S32.HI UR5, URZ, 0x1f, UR4 ;  /* 0x0000001f3f057899 */ /* 0x000fe40008011404 */
[----:B------:R-:W-:Y:S02]  /*00a0*/  ISETP.NE.OR P0, PT, RZ, UR4, !P0 ;  /* 0x00000004ff007c0c */ /* 0x000fe4000c705670 */
[----:B------:R-:W-:-:S04]  /*00b0*/  ULEA.HI UR5, UR5, UR4, URZ, 0x2 ;  /* 0x0000000405057291 */ /* 0x000fc8000f8f103f */
[----:B------:R-:W-:-:S04]  /*00c0*/  ULOP3.LUT UR5, UR5, 0xfffffffc, URZ, 0xc0, !UPT ;  /* 0xfffffffc05057892 */ /* 0x000fc8000f8ec03f */
[----:B------:R-:W-:-:S03]  /*00d0*/  UIADD3 UR4, UR4, -UR5, URZ ;  /* 0x8000000504047290 */ /* 0x000fc6000fffe03f */
[----:B01----:R-:W-:Y:S09]  /*00e0*/  @P0 BRA `(.L_x_1) ;  /* 0x0000000000200947 */ /* 0x003ff20003800000 */
[----:B------:R-:W-:Y:S02]  /*00f0*/  ULDC.64 UR6, c[0x0][0x198] ;  /* 0x0000660000067ab9 */ /* 0x000fe40000000a00 */
[----:B------:R-:W-:Y:S02]  /*0100*/  UIADD3 UR8, UP0, UR6, 0xf0, URZ ;  /* 0x000000f006087890 */ /* 0x000fe4000ff1e03f */
[----:B------:R-:W-:Y:S02]  /*0110*/  UIADD3 UR6, UP1, UR6, 0x1f0, URZ ;  /* 0x000001f006067890 */ /* 0x000fe4000ff3e03f */
[----:B------:R-:W-:Y:S02]  /*0120*/  UIADD3.X UR9, URZ, UR7, URZ, UP0, !UPT ;  /* 0x000000073f097290 */ /* 0x000fe400087fe43f */
[----:B------:R-:W-:-:S07]  /*0130*/  UIADD3.X UR7, URZ, UR7, URZ, UP1, !UPT ;  /* 0x000000073f077290 */ /* 0x000fce0008ffe43f */
[----:B------:R0:W-:Y:S02]  /*0140*/  UTMACCTL.PF [UR8] ;  /* 0x00000000080079b9 */ /* 0x0001e40008040000 */
[----:B------:R0:W-:Y:S02]  /*0150*/  UTMACCTL.PF [UR6] ;  /* 0x00000000060079b9 */ /* 0x0001e40008040000 */
[----:B0-----:R-:W-:Y:S01]  /*0160*/  NOP ;  /* 0x0000000000007918 */ /* 0x001fe20000000000 */
.L_x_1:
[----:B------:R-:W-:Y:S05]  /*0170*/  BSYNC B0 ;  /* 0x0000000000007941 */ /* 0x000fea0003800000 */
.L_x_0:
[----:B------:R-:W0:Y:S01]  /*0180*/  SHFL.IDX PT, R5, R2, RZ, 0x1f ;  /* 0x00001fff02057589 */ /* 0x000e2200000e0000 */
[----:B--2---:R-:W-:Y:S01]  /*0190*/  R2UR UR13, R4 ;  /* 0x00000000040d72ca */ /* 0x004fe200000e0000 */
[----:B------:R-:W-:-:S04]  /*01a0*/  UISETP.NE.AND UP0, UPT, UR4, 0x3, UPT ;  /* 0x000000030400788c */ /* 0x000fc8000bf05270 */
[----:B------:R-:W-:-:S08]  /*01b0*/  UISETP.EQ.OR UP0, UPT, UR4, URZ, !UP0 ;  /* 0x0000003f0400728c */ /* 0x000fd0000c702670 */
[----:B------:R-:W-:Y:S02]  /*01c0*/  UIADD3 UR12, UR13, -0x1, URZ ;  /* 0xffffffff0d0c7890 */ /* 0x000fe4000fffe03f */
[----:B------:R-:W-:Y:S02]  /*01d0*/  UISETP.EQ.AND UP0, UPT, UR13, URZ, UP0 ;  /* 0x0000003f0d00728c */ /* 0x000fe40008702270 */
[----:B------:R-:W-:Y:S02]  /*01e0*/  UISETP.GE.U32.AND UP1, UPT, UR12, 0x2, UPT ;  /* 0x000000020c00788c */ /* 0x000fe4000bf26070 */
[----:B------:R-:W-:Y:S01]  /*01f0*/  USEL UR42, URZ, 0x1, !UP0 ;  /* 0x000000013f2a7887 */ /* 0x000fe2000c000000 */
[----:B0-----:R-:W-:-:S03]  /*0200*/  ISETP.NE.AND P0, PT, R5, RZ, PT ;  /* 0x000000ff0500720c */ /* 0x001fc60003f05270 */
[----:B------:R-:W-:-:S10]  /*0210*/  USEL UR42, UR42, 0x2, UP1 ;  /* 0x000000022a2a7887 */ /* 0x000fd40008800000 */
[----:B------:R-:W-:Y:S05]  /*0220*/  @P0 BRA `(.L_x_2) ;  /* 0x0000000000b40947 */ /* 0x000fea0003800000 */
[----:B------:R-:W-:Y:S01]  /*0230*/  ELECT P0, URZ, PT ;  /* 0x00000000003f782f */ /* 0x000fe20003800000 */
[----:B------:R-:W-:-:S12]  /*0240*/  BSSY B0, `(.L_x_2) ;  /* 0x000002b000007945 */ /* 0x000fd80003800000 */
[----:B------:R-:W-:Y:S05]  /*0250*/  @!P0 BRA `(.L_x_3) ;  /* 0x0000000000a48947 */ /* 0x000fea0003800000 */
[----:B------:R-:W0:Y:S01]  /*0260*/  S2UR UR6, SR_CgaCtaId ;  /* 0x00000000000679c3 */ /* 0x000e220000008800 */
[----:B------:R-:W-:Y:S01]  /*0270*/  UMOV UR5, 0x400 ;  /* 0x0000040000057882 */ /* 0x000fe20000000000 */
[----:B------:R-:W-:Y:S01]  /*0280*/  UMOV UR7, 0x1 ;  /* 0x0000000100077882 */ /* 0x000fe20000000000 */
[----:B------:R-:W-:Y:S02]  /*0290*/  UMOV UR8, 0x80 ;  /* 0x0000008000087882 */ /* 0x000fe40000000000 */
[----:B------:R-:W-:-:S04]  /*02a0*/  UIADD3 UR8, -UR8, 0x100000, URZ ;  /* 0x0010000008087890 */ /* 0x000fc8000fffe13f */
[----:B------:R-:W-:Y:S02]  /*02b0*/  USHF.L.U32 UR9, UR8, 0xb, URZ ;  /* 0x0000000b08097899 */ /* 0x000fe4000800063f */
[----:B------:R-:W-:Y:S02]  /*02c0*/  USHF.L.U32 UR8, UR8, 0x1, URZ ;  /* 0x0000000108087899 */ /* 0x000fe4000800063f */
[----:B0-----:R-:W-:Y:S02]  /*02d0*/  ULEA UR5, UR6, UR5, 0x18 ;  /* 0x0000000506057291 */ /* 0x001fe4000f8ec03f */
[----:B------:R-:W-:-:S04]  /*02e0*/  UIADD3 UR6, -UR7, 0x100000, URZ ;  /* 0x0010000007067890 */ /* 0x000fc8000fffe13f */
[----:B------:R-:W-:Y:S02]  /*02f0*/  USHF.L.U32 UR7, UR6, 0xb, URZ ;  /* 0x0000000b06077899 */ /* 0x000fe4000800063f */
[----:B------:R-:W-:Y:S01]  /*0300*/  USHF.L.U32 UR6, UR6, 0x1, URZ ;  /* 0x0000000106067899 */ /* 0x000fe2000800063f */
[----:B------:R-:W0:Y:S11]  /*0310*/  FENCE.VIEW.ASYNC.S ;  /* 0x00000000000073c6 */ /* 0x000e360000000000 */
[----:B0-----:R0:W1:Y:S01]  /*0320*/  SYNCS.EXCH.64 URZ, [UR5], UR6 ;  /* 0x00000006053f75b2 */ /* 0x0010620008000100 */
[----:B------:R0:W2:Y:S01]  /*0330*/  SYNCS.EXCH.64 URZ, [UR5+0x70], UR8 ;  /* 0x00007008053f75b2 */ /* 0x0000a20008000100 */
[----:B------:R0:W3:Y:S01]  /*0340*/  SYNCS.EXCH.64 URZ, [UR5+0x8], UR6 ;  /* 0x00000806053f75b2 */ /* 0x0000e20008000100 */
[----:B------:R0:W4:Y:S01]  /*0350*/  SYNCS.EXCH.64 URZ, [UR5+0x78], UR8 ;  /* 0x00007808053f75b2 */ /* 0x0001220008000100 */
[----:B------:R0:W0:Y:S01]  /*0360*/  SYNCS.EXCH.64 URZ, [UR5+0x10], UR6 ;  /* 0x00001006053f75b2 */ /* 0x0000220008000100 */
        /* <DEDUP_REMOVED lines=23> */
[----:B-1234-:R-:W-:Y:S01]  /*04e0*/  NOP ;  /* 0x0000000000007918 */ /* 0x01efe20000000000 */
.L_x_3:
[----:B0-----:R-:W-:Y:S05]  /*04f0*/  BSYNC B0 ;  /* 0x0000000000007941 */ /* 0x001fea0003800000 */
.L_x_2:
[----:B------:R-:W0:Y:S01]  /*0500*/  SHFL.IDX PT, R5, R2, RZ, 0x1f ;  /* 0x00001fff02057589 */ /* 0x000e2200000e0000 */
[----:B------:R-:W-:Y:S01]  /*0510*/  ELECT P0, URZ, PT ;  /* 0x00000000003f782f */ /* 0x000fe20003800000 */
[----:B------:R-:W-:Y:S01]  /*0520*/  NOP ;  /* 0x0000000000007918 */ /* 0x000fe20000000000 */
[----:B------:R-:W-:Y:S01]  /*0530*/  ELECT P1, URZ, PT ;  /* 0x00000000003f782f */ /* 0x000fe20003820000 */
[----:B------:R-:W1:Y:S01]  /*0540*/  SHFL.IDX PT, R4, R2, RZ, 0x1f ;  /* 0x00001fff02047589 */ /* 0x000e6200000e0000 */
[----:B------:R-:W-:Y:S01]  /*0550*/  UMOV UR6, 0x20 ;  /* 0x0000002000067882 */ /* 0x000fe20000000000 */
[----:B------:R-:W-:Y:S01]  /*0560*/  UMOV UR9, 0x80 ;  /* 0x0000008000097882 */ /* 0x000fe20000000000 */
[----:B------:R-:W-:Y:S01]  /*0570*/  NOP ;  /* 0x0000000000007918 */ /* 0x000fe20000000000 */
[----:B------:R2:W3:Y:S01]  /*0580*/  SHFL.IDX PT, R12, R3, RZ, 0x1f ;  /* 0x00001fff030c7589 */ /* 0x0004e200000e0000 */
[----:B------:R-:W-:Y:S01]  /*0590*/  ULDC.64 UR36, c[0x0][0x208] ;  /* 0x0000820000247ab9 */ /* 0x000fe20000000a00 */
[----:B--2---:R-:W-:-:S04]  /*05a0*/  SHF.R.S32.HI R3, RZ, 0x1f, R0 ;  /* 0x0000001fff037819 */ /* 0x004fc80000011400 */
[----:B------:R-:W-:Y:S02]  /*05b0*/  LEA.HI R3, R3, R0, RZ, 0x7 ;  /* 0x0000000003037211 */ /* 0x000fe400078f38ff */
[----:B0-----:R-:W-:Y:S02]  /*05c0*/  ISETP.NE.OR P0, PT, R5, RZ, !P0 ;  /* 0x000000ff0500720c */ /* 0x001fe40004705670 */
[----:B------:R-:W-:Y:S02]  /*05d0*/  LOP3.LUT R3, R3, 0xffffff80, RZ, 0xc0, !PT ;  /* 0xffffff8003037812 */ /* 0x000fe400078ec0ff */
[----:B-1----:R-:W-:-:S03]  /*05e0*/  ISETP.NE.OR P1, PT, R4, RZ, !P1 ;  /* 0x000000ff0400720c */ /* 0x002fc60004f25670 */
[----:B------:R-:W-:-:S06]  /*05f0*/  IMAD.IADD R23, R0, 0x1, -R3 ;  /* 0x0000000100177824 */ /* 0x000fcc00078e0a03 */
[----:B------:R-:W-:-:S04]  /*0600*/  VOTEU.ALL UP0, P0 ;  /* 0x00000000003f7886 */ /* 0x000fc80000000000 */
[----:B------:R-:W-:Y:S01]  /*0610*/  VOTEU.ALL UP1, P1 ;  /* 0x00000000003f7886 */ /* 0x000fe20000820000 */
[----:B------:R-:W0:Y:S01]  /*0620*/  @!UP0 S2UR UR8, SR_CgaCtaId ;  /* 0x00000000000889c3 */ /* 0x000e220000008800 */
[----:B------:R-:W-:Y:S01]  /*0630*/  @!UP0 UMOV UR5, 0x400 ;  /* 0x0000040000058882 */ /* 0x000fe20000000000 */
[----:B------:R-:W-:-:S04]  /*0640*/  @!UP0 UIADD3 UR6, -UR6, 0x100000, URZ ;  /* 0x0010000006068890 */ /* 0x000fc8000fffe13f */
[----:B------:R-:W-:Y:S02]  /*0650*/  @!UP0 USHF.L.U32 UR7, UR6, 0xb, URZ ;  /* 0x0000000b06078899 */ /* 0x000fe4000800063f */
[----:B------:R-:W-:Y:S01]  /*0660*/  @!UP0 USHF.L.U32 UR6, UR6, 0x1, URZ ;  /* 0x0000000106068899 */ /* 0x000fe2000800063f */
[----:B------:R-:W-:Y:S01]  /*0670*/  @!UP1 UMOV UR10, 0x400 ;  /* 0x00000400000a9882 */ /* 0x000fe20000000000 */
[----:B------:R-:W-:Y:S01]  /*0680*/  VOTEU.ALL UP2, P1 ;  /* 0x00000000003f7886 */ /* 0x000fe20000840000 */
[----:B------:R-:W-:Y:S01]  /*0690*/  VOTEU.ALL UP3, P1 ;  /* 0x00000000003f7886 */ /* 0x000fe20000860000 */
[----:B------:R-:W-:Y:S01]  /*06a0*/  VOTEU.ALL UP4, P1 ;  /* 0x00000000003f7886 */ /* 0x000fe20000880000 */
[----:B------:R-:W1:Y:S01]  /*06b0*/  @!UP1 S2UR UR11, SR_CgaCtaId ;  /* 0x00000000000b99c3 */ /* 0x000e620000008800 */
[----:B------:R-:W-:Y:S01]  /*06c0*/  VOTEU.ALL UP5, P1 ;  /* 0x00000000003f7886 */ /* 0x000fe200008a0000 */
[----:B------:R-:W-:Y:S01]  /*06d0*/  ISETP.NE.AND P1, PT, RZ, UR13, PT ;  /* 0x0000000dff007c0c */ /* 0x000fe2000bf25270 */
[----:B0-----:R-:W-:-:S02]  /*06e0*/  @!UP0 ULEA UR5, UR8, UR5, 0x18 ;  /* 0x0000000508058291 */ /* 0x001fc4000f8ec03f */
[----:B------:R-:W-:-:S04]  /*06f0*/  @!UP1 UIADD3 UR8, -UR9, 0x100000, URZ ;  /* 0x0010000009089890 */ /* 0x000fc8000fffe13f */
[----:B------:R-:W-:Y:S02]  /*0700*/  @!UP1 USHF.L.U32 UR9, UR8, 0xb, URZ ;  /* 0x0000000b08099899 */ /* 0x000fe4000800063f */
[----:B------:R-:W-:Y:S01]  /*0710*/  @!UP1 USHF.L.U32 UR8, UR8, 0x1, URZ ;  /* 0x0000000108089899 */ /* 0x000fe2000800063f */
[----:B------:R-:W-:Y:S01]  /*0720*/  VOTEU.ALL UP0, P0 ;  /* 0x00000000003f7886 */ /* 0x000fe20000000000 */
[----:B-1----:R-:W-:Y:S01]  /*0730*/  @!UP1 ULEA UR10, UR11, UR10, 0x18 ;  /* 0x0000000a0b0a9291 */ /* 0x002fe2000f8ec03f */
[----:B------:R-:W-:Y:S01]  /*0740*/  VOTEU.ALL UP1, P0 ;  /* 0x00000000003f7886 */ /* 0x000fe20000020000 */
[----:B------:R-:W0:Y:S02]  /*0750*/  FENCE.VIEW.ASYNC.S ;  /* 0x00000000000073c6 */ /* 0x000e240000000000 */
[----:B0-----:R-:W0:Y:S02]  /*0760*/  @!UP0 SYNCS.EXCH.64 URZ, [UR5+0x110], UR6 ;  /* 0x00011006053f85b2 */ /* 0x001e240008000100 */
[----:B------:R1:W0:Y:S01]  /*0770*/  @!UP1 SYNCS.EXCH.64 URZ, [UR5+0x118], UR6 ;  /* 0x00011806053f95b2 */ /* 0x0002220008000100 */
[----:B------:R-:W-:Y:S01]  /*0780*/  NOP ;  /* 0x0000000000007918 */ /* 0x000fe20000000000 */
[----:B-1----:R-:W-:-:S02]  /*0790*/  ULDC.64 UR6, c[0x0][0x598] ;  /* 0x0001660000067ab9 */ /* 0x002fc40000000a00 */
[----:B------:R-:W-:Y:S02]  /*07a0*/  ISETP.NE.U32.AND P0, PT, RZ, UR6, PT ;  /* 0x00000006ff007c0c */ /* 0x000fe4000bf05070 */
[----:B------:R1:W0:Y:S02]  /*07b0*/  @!UP2 SYNCS.EXCH.64 URZ, [UR10+0xf0], UR8 ;  /* 0x0000f0080a3fa5b2 */ /* 0x0002240008000100 */
[----:B------:R-:W-:Y:S01]  /*07c0*/  ISETP.NE.AND.EX P0, PT, RZ, UR7, PT, P0 ;  /* 0x00000007ff007c0c */ /* 0x000fe2000bf05300 */
[----:B------:R1:W0:Y:S01]  /*07d0*/  @!UP3 SYNCS.EXCH.64 URZ, [UR10+0xf8], UR8 ;  /* 0x0000f8080a3fb5b2 */ /* 0x0002220008000100 */
[----:B------:R1:W0:Y:S01]  /*07e0*/  @!UP4 SYNCS.EXCH.64 URZ, [UR10+0x100], UR8 ;  /* 0x000100080a3fc5b2 */ /* 0x0002220008000100 */
[----:B------:R1:W0:Y:S01]  /*07f0*/  @!UP5 SYNCS.EXCH.64 URZ, [UR10+0x108], UR8 ;  /* 0x000108080a3fd5b2 */ /* 0x0002220008000100 */
[----:B------:R-:W-:Y:S01]  /*0800*/  NOP ;  /* 0x0000000000007918 */ /* 0x000fe20000000000 */
[----:B0-----:R-:W-:Y:S08]  /*0810*/  BAR.SYNC.DEFER_BLOCKING 0x0 ;  /* 0x0000000000007b1d */ /* 0x001ff00000010000 */
[----:B-1-3--:R-:W-:Y:S05]  /*0820*/  @!P0 BRA `(.L_x_4) ;  /* 0x00000000001c8947 */ /* 0x00afea0003800000 */
[----:B------:R-:W0:Y:S02]  /*0830*/  LDC.64 R2, c[0x0][0x598] ;  /* 0x00016600ff027b82 */ /* 0x000e240000000a00 */
[----:B0-----:R-:W2:Y:S02]  /*0840*/  LDG.E.64 R2, desc[UR36][R2.64] ;  /* 0x0000002402027981 */ /* 0x001ea4000c1e1b00 */
[----:B--2---:R-:W-:-:S04]  /*0850*/  ISETP.NE.U32.AND P0, PT, R2, RZ, PT ;  /* 0x000000ff0200720c */ /* 0x004fc80003f05070 */
[----:B------:R-:W-:-:S13]  /*0860*/  ISETP.NE.AND.EX P0, PT, R3, RZ, PT, P0 ;  /* 0x000000ff0300720c */ /* 0x000fda0003f05300 */
[----:B------:R-:W-:Y:S05]  /*0870*/  @!P0 BRA `(.L_x_4) ;  /* 0x0000000000088947 */ /* 0x000fea0003800000 */
[----:B------:R1:W5:Y:S01]  /*0880*/  LD.E R56, desc[UR36][R2.64] ;  /* 0x0000002402387980 */ /* 0x000362000c101900 */
[----:B------:R-:W-:Y:S05]  /*0890*/  BRA `(.L_x_5) ;  /* 0x0000000000247947 */ /* 0x000fea0003800000 */
.L_x_4:
[----:B------:R-:W-:Y:S02]  /*08a0*/  ULDC.64 UR6, c[0x0][0x588] ;  /* 0x0001620000067ab9 */ /* 0x000fe40000000a00 */
[----:B------:R-:W-:-:S04]  /*08b0*/  ISETP.NE.U32.AND P0, PT, RZ, UR6, PT ;  /* 0x00000006ff007c0c */ /* 0x000fc8000bf05070 */
[----:B------:R-:W-:-:S13]  /*08c0*/  ISETP.NE.AND.EX P0, PT, RZ, UR7, PT, P0 ;  /* 0x00000007ff007c0c */ /* 0x000fda000bf05300 */
[----:B------:R-:W-:Y:S05]  /*08d0*/  @!P0 BRA `(.L_x_6) ;  /* 0x00000000000c8947 */ /* 0x000fea0003800000 */
[----:B------:R-:W0:Y:S02]  /*08e0*/  LDC.64 R56, c[0x0][0x588] ;  /* 0x00016200ff387b82 */ /* 0x000e240000000a00 */
[----:B0-----:R0:W5:Y:S01]  /*08f0*/  LDG.E R56, desc[UR36][R56.64] ;  /* 0x0000002438387981 */ /* 0x001162000c1e1900 */
[----:B------:R-:W-:Y:S05]  /*0900*/  BRA `(.L_x_5) ;  /* 0x0000000000087947 */ /* 0x000fea0003800000 */
.L_x_6:
[----:B------:R-:W-:Y:S02]  /*0910*/  ULDC UR5, c[0x0][0x580] ;  /* 0x0001600000057ab9 */ /* 0x000fe40000000800 */
[----:B------:R-:W-:-:S07]  /*0920*/  IMAD.U32 R56, RZ, RZ, UR5 ;  /* 0x00000005ff387e24 */ /* 0x000fce000f8e00ff */
.L_x_5:
[----:B------:R-:W-:Y:S02]  /*0930*/  ULDC.64 UR6, c[0x0][0x5a0] ;  /* 0x0001680000067ab9 */ /* 0x000fe40000000a00 */
[----:B------:R-:W-:-:S04]  /*0940*/  ISETP.NE.U32.AND P0, PT, RZ, UR6, PT ;  /* 0x00000006ff007c0c */ /* 0x000fc8000bf05070 */
[----:B------:R-:W-:-:S13]  /*0950*/  ISETP.NE.AND.EX P0, PT, RZ, UR7, PT, P0 ;  /* 0x00000007ff007c0c */ /* 0x000fda000bf05300 */
[----:B------:R-:W-:Y:S05]  /*0960*/  @!P0 BRA `(.L_x_7) ;  /* 0x00000000001c8947 */ /* 0x000fea0003800000 */
[----:B-1----:R-:W1:Y:S02]  /*0970*/  LDC.64 R2, c[0x0][0x5a0] ;  /* 0x00016800ff027b82 */ /* 0x002e640000000a00 */
[----:B-1----:R-:W2:Y:S02]  /*0980*/  LDG.E.64 R2, desc[UR36][R2.64] ;  /* 0x0000002402027981 */ /* 0x002ea4000c1e1b00 */
[----:B--2---:R-:W-:-:S04]  /*0990*/  ISETP.NE.U32.AND P0, PT, R2, RZ, PT ;  /* 0x000000ff0200720c */ /* 0x004fc80003f05070 */
[----:B------:R-:W-:-:S13]  /*09a0*/  ISETP.NE.AND.EX P0, PT, R3, RZ, PT, P0 ;  /* 0x000000ff0300720c */ /* 0x000fda0003f05300 */
[----:B------:R-:W-:Y:S05]  /*09b0*/  @!P0 BRA `(.L_x_7) ;  /* 0x0000000000088947 */ /* 0x000fea0003800000 */
[----:B0-----:R2:W5:Y:S01]  /*09c0*/  LD.E R57, desc[UR36][R2.64] ;  /* 0x0000002402397980 */ /* 0x001562000c101900 */
[----:B------:R-:W-:Y:S05]  /*09d0*/  BRA `(.L_x_8) ;  /* 0x0000000000247947 */ /* 0x000fea0003800000 */
.L_x_7:
[----:B------:R-:W-:Y:S02]  /*09e0*/  ULDC.64 UR6, c[0x0][0x590] ;  /* 0x0001640000067ab9 */ /* 0x000fe40000000a00 */
[----:B------:R-:W-:-:S04]  /*09f0*/  ISETP.NE.U32.AND P0, PT, RZ, UR6, PT ;  /* 0x00000006ff007c0c */ /* 0x000fc8000bf05070 */
[----:B------:R-:W-:-:S13]  /*0a00*/  ISETP.NE.AND.EX P0, PT, RZ, UR7, PT, P0 ;  /* 0x00000007ff007c0c */ /* 0x000fda000bf05300 */
[----:B------:R-:W-:Y:S05]  /*0a10*/  @!P0 BRA `(.L_x_9) ;  /* 0x00000000000c8947 */ /* 0x000fea0003800000 */
[----:B-1----:R-:W0:Y:S02]  /*0a20*/  LDC.64 R2, c[0x0][0x590] ;  /* 0x00016400ff027b82 */ /* 0x002e240000000a00 */
[----:B0-----:R0:W5:Y:S01]  /*0a30*/  LDG.E R57, desc[UR36][R2.64] ;  /* 0x0000002402397981 */ /* 0x001162000c1e1900 */
[----:B------:R-:W-:Y:S05]  /*0a40*/  BRA `(.L_x_8) ;  /* 0x0000000000087947 */ /* 0x000fea0003800000 */
.L_x_9:
[----:B------:R-:W-:Y:S02]  /*0a50*/  ULDC UR5, c[0x0][0x584] ;  /* 0x0001610000057ab9 */ /* 0x000fe40000000800 */
[----:B0-----:R-:W-:-:S07]  /*0a60*/  IMAD.U32 R57, RZ, RZ, UR5 ;  /* 0x00000005ff397e24 */ /* 0x001fce000f8e00ff */
.L_x_8:
[----:B012---:R-:W0:Y:S01]  /*0a70*/  LDC R2, c[0x0][0x65c] ;  /* 0x00019700ff027b82 */ /* 0x007e220000000800 */
[----:B------:R-:W1:Y:S01]  /*0a80*/  S2R R13, SR_CTAID.Y ;  /* 0x00000000000d7919 */ /* 0x000e620000002600 */
[----:B------:R-:W-:Y:S01]  /*0a90*/  UISETP.NE.AND UP0, UPT, UR13, 0x2, UPT ;  /* 0x000000020d00788c */ /* 0x000fe2000bf05270 */
[----:B------:R-:W-:Y:S01]  /*0aa0*/  IMAD.MOV.U32 R5, RZ, RZ, RZ ;  /* 0x000000ffff057224 */ /* 0x000fe200078e00ff */
[----:B------:R-:W-:Y:S01]  /*0ab0*/  ULDC UR5, c[0x0][0x28c] ;  /* 0x0000a30000057ab9 */ /* 0x000fe20000000800 */
[----:B------:R-:W2:Y:S01]  /*0ac0*/  S2R R4, SR_CTAID.X ;  /* 0x0000000000047919 */ /* 0x000ea20000002500 */
[----:B------:R-:W-:Y:S02]  /*0ad0*/  UIADD3 UR5, UR5, 0x7f, URZ ;  /* 0x0000007f05057890 */ /* 0x000fe4000fffe03f */
[----:B------:R-:W-:Y:S01]  /*0ae0*/  PLOP3.LUT P0, PT, PT, PT, UP0, 0x80, 0x0 ;  /* 0x000000000000781c */ /* 0x000fe20003f0f008 */
[----:B------:R-:W-:Y:S01]  /*0af0*/  UMOV UR41, URZ ;  /* 0x0000003f00297c82 */ /* 0x000fe20008000000 */
[----:B------:R-:W-:Y:S01]  /*0b00*/  USHF.R.S32.HI UR8, URZ, 0x1f, UR5 ;  /* 0x0000001f3f087899 */ /* 0x000fe20008011405 */
[----:B------:R-:W-:Y:S01]  /*0b10*/  UMOV UR40, URZ ;  /* 0x0000003f00287c82 */ /* 0x000fe20008000000 */
[----:B------:R-:W-:-:S02]  /*0b20*/  ULDC.64 UR10, c[0x0][0x650] ;  /* 0x00019400000a7ab9 */ /* 0x000fc40000000a00 */
[----:B------:R-:W-:-:S04]  /*0b30*/  ULEA.HI UR8, UR8, UR5, URZ, 0x7 ;  /* 0x0000000508087291 */ /* 0x000fc8000f8f383f */
[----:B------:R-:W-:Y:S01]  /*0b40*/  USHF.R.S32.HI UR43, URZ, 0x7, UR8 ;  /* 0x000000073f2b7899 */ /* 0x000fe20008011408 */
[----:B0-----:R-:W-:-:S04]  /*0b50*/  ISETP.NE.AND P2, PT, R2, 0x1, PT ;  /* 0x000000010200780c */ /* 0x001fc80003f45270 */
[----:B------:R-:W-:-:S09]  /*0b60*/  P2R R3, PR, RZ, 0x4 ;  /* 0x00000004ff037803 */ /* 0x000fd20000000000 */
[----:B------:R-:W2:Y:S01]  /*0b70*/  @P2 LDC R17, c[0x0][0x10] ;  /* 0x00000400ff112b82 */ /* 0x000ea20000000800 */
[----:B-1----:R-:W-:Y:S02]  /*0b80*/  @P2 IMAD.MOV.U32 R6, RZ, RZ, R13 ;  /* 0x000000ffff062224 */ /* 0x002fe400078e000d */
[----:B------:R-:W-:-:S05]  /*0b90*/  @P2 IMAD.MOV.U32 R7, RZ, RZ, RZ ;  /* 0x000000ffff072224 */ /* 0x000fca00078e00ff */
[----:B------:R-:W0:Y:S01]  /*0ba0*/  @!P2 LDC R3, c[0x0][0xc] ;  /* 0x00000300ff03ab82 */ /* 0x000e220000000800 */
[----:B------:R-:W-:Y:S01]  /*0bb0*/  ULDC UR6, c[0x0][0xc] ;  /* 0x0000030000067ab9 */ /* 0x000fe20000000800 */
[----:B------:R-:W-:Y:S01]  /*0bc0*/  ULDC UR7, c[0x0][0x10] ;  /* 0x0000040000077ab9 */ /* 0x000fe20000000800 */
[----:B------:R-:W-:Y:S01]  /*0bd0*/  ULDC UR5, c[0x0][0x14] ;  /* 0x0000050000057ab9 */ /* 0x000fe20000000800 */
[----:B------:R-:W-:-:S04]  /*0be0*/  UIMAD.WIDE.U32 UR6, UR6, UR7, URZ ;  /* 0x00000007060672a5 */ /* 0x000fc8000f8e003f */
[----:B------:R-:W-:Y:S02]  /*0bf0*/  UIMAD.WIDE.U32 UR38, UR6, UR5, URZ ;  /* 0x00000005062672a5 */ /* 0x000fe4000f8e003f */
[----:B------:R-:W-:-:S04]  /*0c00*/  UIMAD UR44, UR7, UR5, URZ ;  /* 0x00000005072c72a4 */ /* 0x000fc8000f8e023f */
[----:B------:R-:W-:Y:S01]  /*0c10*/  UIADD3 UR44, UR39, UR44, URZ ;  /* 0x0000002c272c7290 */ /* 0x000fe2000fffe03f */
[----:B--2---:R-:W-:-:S04]  /*0c20*/  @P2 IMAD.WIDE.U32 R16, R4, R17, R6 ;  /* 0x0000001104102225 */ /* 0x004fc800078e0006 */
[----:B0-----:R-:W-:-:S04]  /*0c30*/  @!P2 IMAD.WIDE.U32 R6, R3, R13, R4 ;  /* 0x0000000d0306a225 */ /* 0x001fc800078e0004 */
[----:B------:R-:W-:Y:S02]  /*0c40*/  @P2 IMAD.MOV.U32 R3, RZ, RZ, RZ ;  /* 0x000000ffff032224 */ /* 0x000fe400078e00ff */
[----:B------:R-:W-:Y:S02]  /*0c50*/  @!P2 IMAD.MOV.U32 R16, RZ, RZ, R6 ;  /* 0x000000ffff10a224 */ /* 0x000fe400078e0006 */
[----:B------:R-:W-:Y:S02]  /*0c60*/  @P2 IMAD.IADD R17, R17, 0x1, R3 ;  /* 0x0000000111112824 */ /* 0x000fe400078e0203 */
[----:B------:R-:W-:Y:S01]  /*0c70*/  @!P2 IMAD.MOV.U32 R17, RZ, RZ, R7 ;  /* 0x000000ffff11a224 */ /* 0x000fe200078e0007 */
[----:B------:R-:W-:Y:S06]  /*0c80*/  @P0 BRA `(.L_x_10) ;  /* 0x0000000000240947 */ /* 0x000fec0003800000 */
[----:B------:R-:W-:Y:S01]  /*0c90*/  USHF.R.U32.HI UR6, URZ, 0x1, UR43 ;  /* 0x000000013f067899 */ /* 0x000fe2000801162b */
[----:B------:R-:W-:Y:S01]  /*0ca0*/  IADD3 R16, P0, R16, UR38, RZ ;  /* 0x0000002610107c10 */ /* 0x000fe2000ff1e0ff */
[----:B------:R-:W-:Y:S02]  /*0cb0*/  UISETP.GE.U32.AND UP0, UPT, UR43, 0xe, UPT ;  /* 0x0000000e2b00788c */ /* 0x000fe4000bf06070 */
[----:B------:R-:W-:Y:S01]  /*0cc0*/  UIMAD.WIDE.U32 UR6, UR6, -0x6db6db6d, URZ ;  /* 0x92492493060678a5 */ /* 0x000fe2000f8e003f */
[----:B------:R-:W-:Y:S01]  /*0cd0*/  IADD3.X R17, R17, UR44, RZ, P0, !PT ;  /* 0x0000002c11117c10 */ /* 0x000fe200087fe4ff */
[----:B------:R-:W-:Y:S02]  /*0ce0*/  UMOV UR40, URZ ;  /* 0x0000003f00287c82 */ /* 0x000fe40008000000 */
[----:B------:R-:W-:-:S04]  /*0cf0*/  USHF.R.U32.HI UR6, URZ, 0x2, UR7 ;  /* 0x000000023f067899 */ /* 0x000fc80008011607 */
[----:B------:R-:W-:Y:S02]  /*0d00*/  UIMAD UR41, UR6, -0xe, UR43 ;  /* 0xfffffff2062978a4 */ /* 0x000fe4000f8e022b */
[----:B------:R-:W-:-:S12]  /*0d10*/  @UP0 ULOP3.LUT UR40, UR6, 0x1, URZ, 0xc0, !UPT ;  /* 0x0000000106280892 */ /* 0x000fd8000f8ec03f */
.L_x_10:
[----:B------:R-:W-:Y:S01]  /*0d20*/  ISETP.GE.U32.AND P0, PT, R16, UR10, PT ;  /* 0x0000000a10007c0c */ /* 0x000fe2000bf06070 */
[----:B------:R-:W-:Y:S01]  /*0d30*/  IMAD.MOV.U32 R22, RZ, RZ, -0x1 ;  /* 0xffffffffff167424 */ /* 0x000fe200078e00ff */
[----:B------:R-:W-:Y:S01]  /*0d40*/  PRMT R3, RZ, 0x7610, R3 ;  /* 0x00007610ff037816 */ /* 0x000fe20000000003 */
[----:B------:R-:W-:Y:S01]  /*0d50*/  IMAD.MOV.U32 R19, RZ, RZ, -0x1 ;  /* 0xffffffffff137424 */ /* 0x000fe200078e00ff */
[----:B------:R-:W-:Y:S01]  /*0d60*/  ISETP.GE.U32.AND.EX P0, PT, R17, UR11, PT, P0 ;  /* 0x0000000b11007c0c */ /* 0x000fe2000bf06100 */
[----:B------:R-:W-:-:S12]  /*0d70*/  IMAD.MOV.U32 R18, RZ, RZ, -0x1 ;  /* 0xffffffffff127424 */ /* 0x000fd800078e00ff */
[----:B------:R-:W-:Y:S05]  /*0d80*/  @P0 BRA `(.L_x_11) ;  /* 0x0000000400580947 */ /* 0x000fea0003800000 */
[----:B------:R-:W0:Y:S01]  /*0d90*/  LDC.64 R18, c[0x0][0x628] ;  /* 0x00018a00ff127b82 */ /* 0x000e220000000a00 */
[----:B------:R-:W-:Y:S02]  /*0da0*/  IMAD.MOV.U32 R6, RZ, RZ, R16 ;  /* 0x000000ffff067224 */ /* 0x000fe400078e0010 */
[----:B------:R-:W-:-:S05]  /*0db0*/  IMAD.MOV.U32 R7, RZ, RZ, R17 ;  /* 0x000000ffff077224 */ /* 0x000fca00078e0011 */
[----:B------:R-:W1:Y:S08]  /*0dc0*/  LDC R14, c[0x0][0x630] ;  /* 0x00018c00ff0e7b82 */ /* 0x000e700000000800 */
[----:B------:R-:W2:Y:S01]  /*0dd0*/  LDC.64 R20, c[0x0][0x620] ;  /* 0x00018800ff147b82 */ /* 0x000ea20000000a00 */
[----:B0-----:R-:W-:-:S04]  /*0de0*/  ISETP.NE.U32.AND P0, PT, R18, RZ, PT ;  /* 0x000000ff1200720c */ /* 0x001fc80003f05070 */
[----:B------:R-:W-:-:S13]  /*0df0*/  ISETP.NE.AND.EX P0, PT, R19, RZ, PT, P0 ;  /* 0x000000ff1300720c */ /* 0x000fda0003f05300 */
[----:B-12---:R-:W-:Y:S05]  /*0e00*/  @!P0 BRA `(.L_x_12) ;  /* 0x0000000000288947 */ /* 0x006fea0003800000 */
[----:B------:R-:W0:Y:S02]  /*0e10*/  LDC R3, c[0x0][0x634] ;  /* 0x00018d00ff037b82 */ /* 0x000e240000000800 */
[----:B0-----:R-:W-:-:S05]  /*0e20*/  IADD3 R3, P0, R16, R3, RZ ;  /* 0x0000000310037210 */ /* 0x001fca0007f1e0ff */
[----:B------:R-:W-:-:S04]  /*0e30*/  IMAD.X R15, RZ, RZ, R17, P0 ;  /* 0x000000ffff0f7224 */ /* 0x000fc800000e0611 */
[----:B------:R-:W-:-:S04]  /*0e40*/  IMAD.WIDE.U32 R6, R15, R18, RZ ;  /* 0x000000120f067225 */ /* 0x000fc800078e00ff */
[----:B------:R-:W-:-:S04]  /*0e50*/  IMAD.WIDE.U32 R8, P0, R3, R19, R6 ;  /* 0x0000001303087225 */ /* 0x000fc80007800006 */
[----:B------:R-:W-:-:S04]  /*0e60*/  IMAD.WIDE.U32 R6, R3, R18, RZ ;  /* 0x0000001203067225 */ /* 0x000fc800078e00ff */
[----:B------:R-:W-:Y:S01]  /*0e70*/  IMAD.X R11, RZ, RZ, RZ, P0 ;  /* 0x000000ffff0b7224 */ /* 0x000fe200000e06ff */
[----:B------:R-:W-:Y:S01]  /*0e80*/  IADD3 RZ, P0, R7, R8, RZ ;  /* 0x0000000807ff7210 */ /* 0x000fe20007f1e0ff */
[----:B------:R-:W-:-:S04]  /*0e90*/  IMAD.MOV.U32 R10, RZ, RZ, R9 ;  /* 0x000000ffff0a7224 */ /* 0x000fc800078e0009 */
[----:B------:R-:W-:-:S08]  /*0ea0*/  IMAD.WIDE.U32.X R6, R15, R19, R10, P0 ;  /* 0x000000130f067225 */ /* 0x000fd000000e040a */
.L_x_12:
[-CC-:B------:R-:W-:Y:S01]  /*0eb0*/  SHF.R.U64 R28, R6, R14.reuse, R7.reuse ;  /* 0x0000000e061c7219 */ /* 0x180fe20000001207 */
[----:B------:R-:W0:Y:S01]  /*0ec0*/  LDC R10, c[0x0][0x618] ;  /* 0x00018600ff0a7b82 */ /* 0x000e220000000800 */
[----:B------:R-:W-:Y:S01]  /*0ed0*/  SHF.R.U32.HI R5, RZ, R14, R7 ;  /* 0x0000000eff057219 */ /* 0x000fe20000011607 */
[----:B------:R-:W-:Y:S01]  /*0ee0*/  ULDC UR5, c[0x0][0x150] ;  /* 0x0000540000057ab9 */ /* 0x000fe20000000800 */
[----:B------:R-:W-:Y:S02]  /*0ef0*/  IADD3 R9, P0, RZ, -R28, RZ ;  /* 0x8000001cff097210 */ /* 0x000fe40007f1e0ff */
[----:B------:R-:W-:-:S03]  /*0f00*/  I2FP.F32.U32 R3, R4 ;  /* 0x0000000400037245 */ /* 0x000fc60000201000 */
[----:B------:R-:W1:Y:S01]  /*0f10*/  LDC.64 R24, c[0x0][0x640] ;  /* 0x00019000ff187b82 */ /* 0x000e620000000a00 */
[----:B------:R-:W-:Y:S02]  /*0f20*/  IMAD.X R11, RZ, RZ, ~R5, P0 ;  /* 0x000000ffff0b7224 */ /* 0x000fe400000e0e05 */
[----:B------:R-:W-:Y:S01]  /*0f30*/  FMUL R3, R3, UR5 ;  /* 0x0000000503037c20 */ /* 0x000fe20008400000 */
[----:B------:R-:W-:Y:S01]  /*0f40*/  IMAD.WIDE.U32 R6, R9, R20, R16 ;  /* 0x0000001409067225 */ /* 0x000fe200078e0010 */
[----:B------:R-:W-:-:S03]  /*0f50*/  ULDC UR5, c[0x0][0x154] ;  /* 0x0000550000057ab9 */ /* 0x000fc60000000800 */
[----:B------:R-:W-:Y:S01]  /*0f60*/  IMAD R8, R11, R20, RZ ;  /* 0x000000140b087224 */ /* 0x000fe200078e02ff */
[----:B------:R-:W2:Y:S01]  /*0f70*/  LDC R5, c[0x0][0x144] ;  /* 0x00005100ff057b82 */ /* 0x000ea20000000800 */
[----:B------:R-:W3:Y:S02]  /*0f80*/  F2I.U32.TRUNC.NTZ R3, R3 ;  /* 0x0000000300037305 */ /* 0x000ee4000020f000 */
[----:B------:R-:W-:-:S04]  /*0f90*/  IMAD R9, R9, R21, R8 ;  /* 0x0000001509097224 */ /* 0x000fc800078e0208 */
[----:B------:R-:W-:Y:S01]  /*0fa0*/  IMAD.IADD R7, R7, 0x1, R9 ;  /* 0x0000000107077824 */ /* 0x000fe200078e0209 */
[----:B------:R-:W4:Y:S01]  /*0fb0*/  LDC R14, c[0x0][0x608] ;  /* 0x00018200ff0e7b82 */ /* 0x000f220000000800 */
[----:B------:R-:W-:-:S03]  /*0fc0*/  IMAD.MOV.U32 R9, RZ, RZ, -0x1 ;  /* 0xffffffffff097424 */ /* 0x000fc600078e00ff */
[-C--:B0-----:R-:W-:Y:S02]  /*0fd0*/  SHF.R.U64 R20, R6, R10.reuse, R7 ;  /* 0x0000000a06147219 */ /* 0x081fe40000001207 */
[----:B------:R-:W-:Y:S02]  /*0fe0*/  I2FP.F32.U32 R6, R13 ;  /* 0x0000000d00067245 */ /* 0x000fe40000201000 */
[----:B------:R-:W0:Y:S01]  /*0ff0*/  LDC R22, c[0x0][0x658] ;  /* 0x00019600ff167b82 */ /* 0x000e220000000800 */
[----:B-1----:R-:W-:Y:S01]  /*1000*/  ISETP.NE.U32.AND P0, PT, R24, RZ, PT ;  /* 0x000000ff1800720c */ /* 0x002fe20003f05070 */
[----:B---3--:R-:W-:Y:S01]  /*1010*/  IMAD.MOV R8, RZ, RZ, -R3 ;  /* 0x000000ffff087224 */ /* 0x008fe200078e0a03 */
[----:B------:R-:W-:Y:S01]  /*1020*/  SHF.R.U32.HI R7, RZ, R10, R7 ;  /* 0x0000000aff077219 */ /* 0x000fe20000011607 */
[----:B------:R-:W-:Y:S01]  /*1030*/  FMUL R6, R6, UR5 ;  /* 0x0000000506067c20 */ /* 0x000fe20008400000 */
[----:B------:R-:W-:-:S03]  /*1040*/  ISETP.NE.AND.EX P0, PT, R25, RZ, PT, P0 ;  /* 0x000000ff1900720c */ /* 0x000fc60003f05300 */
[----:B------:R-:W1:Y:S01]  /*1050*/  LDC R18, c[0x0][0x148] ;  /* 0x00005200ff127b82 */ /* 0x000e620000000800 */
[----:B--2---:R-:W-:-:S07]  /*1060*/  IMAD R3, R5, R8, R4 ;  /* 0x0000000805037224 */ /* 0x004fce00078e0204 */
[----:B------:R-:W2:Y:S01]  /*1070*/  LDC R19, c[0x0][0x600] ;  /* 0x00018000ff137b82 */ /* 0x000ea20000000800 */
[-CC-:B----4-:R-:W-:Y:S02]  /*1080*/  SHF.R.U64 R30, R20, R14.reuse, R7.reuse ;  /* 0x0000000e141e7219 */ /* 0x190fe40000001207 */
[----:B------:R-:W-:Y:S01]  /*1090*/  SHF.R.U32.HI R5, RZ, R14, R7 ;  /* 0x0000000eff057219 */ /* 0x000fe20000011607 */
[----:B------:R-:W-:Y:S01]  /*10a0*/  IMAD.MOV.U32 R7, RZ, RZ, 0x1 ;  /* 0x00000001ff077424 */ /* 0x000fe200078e00ff */
[----:B------:R3:W4:Y:S03]  /*10b0*/  F2I.U32.TRUNC.NTZ R14, R6 ;  /* 0x00000006000e7305 */ /* 0x000726000020f000 */
[----:B------:R-:W1:Y:S01]  /*10c0*/  LDC R21, c[0x0][0x648] ;  /* 0x00019200ff157b82 */ /* 0x000e620000000800 */
[-C--:B0-----:R-:W-:Y:S02]  /*10d0*/  SHF.L.U32 R4, R9, R22.reuse, RZ ;  /* 0x0000001609047219 */ /* 0x081fe400000006ff */
[----:B------:R-:W-:-:S02]  /*10e0*/  SHF.R.U64 R32, R30, R22, R5 ;  /* 0x000000161e207219 */ /* 0x000fc40000001205 */
[----:B------:R-:W-:Y:S02]  /*10f0*/  LOP3.LUT R11, RZ, R4, RZ, 0x33, !PT ;  /* 0x00000004ff0b7212 */ /* 0x000fe400078e33ff */
[-C--:B------:R-:W-:Y:S01]  /*1100*/  SHF.R.U32.HI R5, RZ, R22.reuse, R5 ;  /* 0x00000016ff057219 */ /* 0x080fe20000011605 */
[----:B------:R-:W0:Y:S01]  /*1110*/  LDC R27, c[0x0][0x638] ;  /* 0x00018e00ff1b7b82 */ /* 0x000e220000000800 */
[----:B------:R-:W-:Y:S01]  /*1120*/  SHF.L.U32 R10, R7, R22, RZ ;  /* 0x00000016070a7219 */ /* 0x000fe200000006ff */
[----:B------:R-:W-:-:S06]  /*1130*/  IMAD.MOV.U32 R4, RZ, RZ, R32 ;  /* 0x000000ffff047224 */ /* 0x000fcc00078e0020 */
[----:B------:R-:W0:Y:S01]  /*1140*/  LDC R26, c[0x0][0x610] ;  /* 0x00018400ff1a7b82 */ /* 0x000e220000000800 */
[----:B---34-:R-:W-:Y:S05]  /*1150*/  @!P0 BRA `(.L_x_13) ;  /* 0x0000000000288947 */ /* 0x018fea0003800000 */
[----:B------:R-:W3:Y:S02]  /*1160*/  LDC R9, c[0x0][0x64c] ;  /* 0x00019300ff097b82 */ /* 0x000ee40000000800 */
[----:B---3--:R-:W-:-:S05]  /*1170*/  IADD3 R9, P0, R32, R9, RZ ;  /* 0x0000000920097210 */ /* 0x008fca0007f1e0ff */
        /* <DEDUP_REMOVED lines=8> */
.L_x_13:
[----:B-1----:R-:W-:Y:S01]  /*1200*/  SHF.R.U64 R4, R4, R21, R5 ;  /* 0x0000001504047219 */ /* 0x002fe20000001205 */
[----:B--2---:R-:W-:Y:S01]  /*1210*/  VIADD R5, R19, 0xffffffff ;  /* 0xffffffff13057836 */ /* 0x004fe20000000000 */
[----:B------:R-:W-:Y:S01]  /*1220*/  LOP3.LUT R11, R30, R11, RZ, 0xc0, !PT ;  /* 0x0000000b1e0b7212 */ /* 0x000fe200078ec0ff */
[----:B------:R-:W-:Y:S02]  /*1230*/  IMAD.MOV R14, RZ, RZ, -R14 ;  /* 0x000000ffff0e7224 */ /* 0x000fe400078e0a0e */
[----:B------:R-:W-:Y:S01]  /*1240*/  IMAD.MOV R6, RZ, RZ, -R4 ;  /* 0x000000ffff067224 */ /* 0x000fe200078e0a04 */
[----:B------:R-:W-:Y:S01]  /*1250*/  LOP3.LUT R5, R20, R5, RZ, 0xc0, !PT ;  /* 0x0000000514057212 */ /* 0x000fe200078ec0ff */
[----:B------:R-:W-:Y:S02]  /*1260*/  IMAD R10, R10, R4, R11 ;  /* 0x000000040a0a7224 */ /* 0x000fe400078e020b */
[----:B------:R-:W-:Y:S02]  /*1270*/  @P2 IMAD R3, R18, R14, R13 ;  /* 0x0000000e12032224 */ /* 0x000fe400078e020d */
[----:B0-----:R-:W-:-:S02]  /*1280*/  IMAD R4, R6, R27, R32 ;  /* 0x0000001b06047224 */ /* 0x001fc400078e0220 */
[----:B------:R-:W-:Y:S02]  /*1290*/  IMAD R22, R10, R26, R3 ;  /* 0x0000001a0a167224 */ /* 0x000fe400078e0203 */
[----:B------:R-:W-:Y:S02]  /*12a0*/  IMAD R5, R4, R19, R5 ;  /* 0x0000001304057224 */ /* 0x000fe400078e0205 */
[----:B------:R-:W-:Y:S02]  /*12b0*/  IMAD.MOV.U32 R3, RZ, RZ, 0x1 ;  /* 0x00000001ff037424 */ /* 0x000fe400078e00ff */
[----:B------:R-:W-:Y:S01]  /*12c0*/  IMAD.MOV.U32 R18, RZ, RZ, R28 ;  /* 0x000000ffff127224 */ /* 0x000fe200078e001c */
[----:B------:R-:W-:Y:S02]  /*12d0*/  SEL R19, R5, R22, !P2 ;  /* 0x0000001605137207 */ /* 0x000fe40005000000 */
[----:B------:R-:W-:-:S07]  /*12e0*/  SEL R22, R22, R5, !P2 ;  /* 0x0000000516167207 */ /* 0x000fce0005000000 */
.L_x_11:
[----:B------:R-:W-:Y:S05]  /*12f0*/  @!P1 BRA `(.L_x_14) ;  /* 0x0000005400ec9947 */ /* 0x000fea0003800000 */
[----:B------:R-:W-:-:S06]  /*1300*/  UISETP.GT.U32.AND UP0, UPT, UR12, 0x1, UPT ;  /* 0x000000010c00788c */ /* 0x000fcc000bf04070 */
[----:B------:R-:W-:-:S13]  /*1310*/  PLOP3.LUT P0, PT, PT, PT, UP0, 0x80, 0x0 ;  /* 0x000000000000781c */ /* 0x000fda0003f0f008 */
[----:B------:R-:W-:Y:S05]  /*1320*/  @P0 EXIT ;  /* 0x000000000000094d */ /* 0x000fea0003800000 */
.L_x_15:
[----:B------:R-:W-:-:S08]  /*1330*/  NOP ;  /* 0x0000000000007918 */ /* 0x000fd00000000000 */
[----:B------:R-:W0:Y:S02]  /*1340*/  USETMAXREG.TRY_ALLOC.CTAPOOL UP0, 0xe8 ;  /* 0x000000e8000079c8 */ /* 0x000e240008000600 */
[----:B0-----:R-:W-:-:S13]  /*1350*/  PLOP3.LUT P0, PT, PT, PT, UP0, 0x80, 0x0 ;  /* 0x000000000000781c */ /* 0x001fda0003f0f008 */
[----:B------:R-:W-:Y:S05]  /*1360*/  @!P0 BRA `(.L_x_15) ;  /* 0xfffffffc00f08947 */ /* 0x000fea000383ffff */
[----:B------:R-:W-:-:S13]  /*1370*/  LOP3.LUT P0, RZ, R3, 0xff, RZ, 0xc0, !PT ;  /* 0x000000ff03ff7812 */ /* 0x000fda000780c0ff */
[----:B------:R-:W-:Y:S05]  /*1380*/  @!P0 EXIT ;  /* 0x000000000000894d */ /* 0x000fea0003800000 */
[----:B------:R-:W-:Y:S01]  /*1390*/  SHF.R.S32.HI R0, RZ, 0x1f, R23 ;  /* 0x0000001fff007819 */ /* 0x000fe20000011417 */
[----:B------:R-:W-:Y:S01]  /*13a0*/  VIADD R12, R12, 0xffffffff ;  /* 0xffffffff0c0c7836 */ /* 0x000fe20000000000 */
[----:B------:R-:W0:Y:S01]  /*13b0*/  S2UR UR4, SR_CgaCtaId ;  /* 0x00000000000479c3 */ /* 0x000e220000008800 */
[----:B------:R-:W-:Y:S01]  /*13c0*/  UMOV UR46, 0x400 ;  /* 0x00000400002e7882 */ /* 0x000fe20000000000 */
[CC--:B------:R-:W-:Y:S01]  /*13d0*/  LEA.HI R3, R0.reuse, R23.reuse, RZ, 0x2 ;  /* 0x0000001700037211 */ /* 0x0c0fe200078f10ff */
[----:B------:R-:W-:Y:S01]  /*13e0*/  IMAD.MOV.U32 R65, RZ, RZ, 0x70 ;  /* 0x00000070ff417424 */ /* 0x000fe200078e00ff */
[----:B------:R-:W-:Y:S01]  /*13f0*/  LEA.HI R0, R0, R23, RZ, 0x5 ;  /* 0x0000001700007211 */ /* 0x000fe200078f28ff */
[----:B------:R-:W-:Y:S01]  /*1400*/  UIADD3 UR47, UR43, -0x1, URZ ;  /* 0xffffffff2b2f7890 */ /* 0x000fe2000fffe03f */
[----:B------:R-:W-:Y:S01]  /*1410*/  LOP3.LUT R60, R3, 0xfffffffc, RZ, 0xc0, !PT ;  /* 0xfffffffc033c7812 */ /* 0x000fe200078ec0ff */
[----:B------:R-:W-:Y:S01]  /*1420*/  USHF.L.U32 UR48, UR43, 0x1, URZ ;  /* 0x000000012b307899 */ /* 0x000fe2000800063f */
[----:B------:R-:W-:-:S02]  /*1430*/  R2UR UR45, R12 ;  /* 0x000000000c2d72ca */ /* 0x000fc400000e0000 */
[----:B------:R-:W-:Y:S01]  /*1440*/  SHF.R.S32.HI R5, RZ, 0x5, R0 ;  /* 0x00000005ff057819 */ /* 0x000fe20000011400 */
[----:B------:R-:W-:Y:S01]  /*1450*/  IMAD.IADD R60, R23, 0x1, -R60 ;  /* 0x00000001173c7824 */ /* 0x000fe200078e0a3c */
[--C-:B------:R-:W-:Y:S02]  /*1460*/  SHF.R.S32.HI R58, RZ, 0x2, R3.reuse ;  /* 0x00000002ff3a7819 */ /* 0x100fe40000011403 */
[----:B------:R-:W-:Y:S01]  /*1470*/  SHF.R.S32.HI R7, RZ, 0x1f, R3 ;  /* 0x0000001fff077819 */ /* 0x000fe20000011403 */
[----:B------:R-:W-:Y:S01]  /*1480*/  IMAD.SHL.U32 R0, R60, 0x100, RZ ;  /* 0x000001003c007824 */ /* 0x000fe200078e00ff */
[C---:B------:R-:W-:Y:S01]  /*1490*/  LOP3.LUT R3, R5.reuse, 0x1, RZ, 0xc0, !PT ;  /* 0x0000000105037812 */ /* 0x040fe200078ec0ff */
[----:B------:R-:W-:Y:S01]  /*14a0*/  IMAD.SHL.U32 R62, R5, 0x10, RZ ;  /* 0x00000010053e7824 */ /* 0x000fe200078e00ff */
[----:B------:R-:W-:Y:S02]  /*14b0*/  LEA.HI R7, R7, R58, RZ, 0x3 ;  /* 0x0000003a07077211 */ /* 0x000fe400078f18ff */
[----:B------:R-:W-:Y:S01]  /*14c0*/  ISETP.NE.U32.AND P0, PT, R3, 0x1, PT ;  /* 0x000000010300780c */ /* 0x000fe20003f05070 */
[----:B------:R-:W-:Y:S01]  /*14d0*/  USHF.L.U32 UR45, UR45, 0x3, URZ ;  /* 0x000000032d2d7899 */ /* 0x000fe2000800063f */
[----:B------:R-:W-:-:S02]  /*14e0*/  LOP3.LUT R3, R0, 0x100, RZ, 0xc0, !PT ;  /* 0x0000010000037812 */ /* 0x000fc400078ec0ff */
[----:B------:R-:W-:Y:S01]  /*14f0*/  LOP3.LUT R7, R7, 0xfffffff8, RZ, 0xc0, !PT ;  /* 0xfffffff807077812 */ /* 0x000fe200078ec0ff */
[----:B0-----:R-:W-:Y:S01]  /*1500*/  ULEA UR46, UR4, UR46, 0x18 ;  /* 0x0000002e042e7291 */ /* 0x001fe2000f8ec03f */
[----:B------:R-:W-:Y:S01]  /*1510*/  LEA.HI R0, R60, R60, RZ, 0x1 ;  /* 0x0000003c3c007211 */ /* 0x000fe200078f08ff */
[----:B------:R-:W-:Y:S01]  /*1520*/  IMAD.U32 R63, RZ, RZ, UR45 ;  /* 0x0000002dff3f7e24 */ /* 0x000fe2000f8e00ff */
[----:B------:R-:W-:Y:S01]  /*1530*/  SHF.R.U32.HI R4, RZ, 0x3, R3 ;  /* 0x00000003ff047819 */ /* 0x000fe20000011603 */
[----:B------:R-:W-:Y:S01]  /*1540*/  IMAD.IADD R58, R58, 0x1, -R7 ;  /* 0x000000013a3a7824 */ /* 0x000fe200078e0a07 */
[----:B------:R-:W-:Y:S01]  /*1550*/  LOP3.LUT R3, R3, 0x30, R62, 0xf8, !PT ;  /* 0x0000003003037812 */ /* 0x000fe200078ef83e */
[----:B------:R-:W-:Y:S01]  /*1560*/  IMAD.SHL.U32 R0, R0, 0x100, RZ ;  /* 0x0000010000007824 */ /* 0x000fe200078e00ff */
[----:B------:R-:W-:Y:S01]  /*1570*/  ISETP.NE.AND P1, PT, R12, RZ, PT ;  /* 0x000000ff0c00720c */ /* 0x000fe20003f25270 */
[----:B------:R-:W-:Y:S01]  /*1580*/  ULDC UR4, c[0x0][0x284] ;  /* 0x0000a10000047ab9 */ /* 0x000fe20000000800 */
[----:B------:R-:W-:Y:S01]  /*1590*/  LOP3.LUT R3, R3, R4, RZ, 0x3c, !PT ;  /* 0x0000000403037212 */ /* 0x000fe200078e3cff */
[----:B------:R-:W-:Y:S01]  /*15a0*/  UIADD3 UR49, UR46, 0xf0, URZ ;  /* 0x000000f02e317890 */ /* 0x000fe2000fffe03f */
[----:B------:R-:W-:-:S02]  /*15b0*/  LOP3.LUT R61, R0, 0xfffffe00, RZ, 0xc0, !PT ;  /* 0xfffffe00003d7812 */ /* 0x000fc400078ec0ff */
[--C-:B------:R-:W-:Y:S01]  /*15c0*/  SHF.R.S32.HI R59, RZ, 0x1f, R58.reuse ;  /* 0x0000001fff3b7819 */ /* 0x100fe2000001143a */
[----:B------:R-:W-:Y:S01]  /*15d0*/  UIADD3 UR50, UR45, UR49, URZ ;  /* 0x000000312d327290 */ /* 0x000fe2000fffe03f */
[----:B------:R-:W-:Y:S02]  /*15e0*/  LOP3.LUT R64, R63, 0x8, RZ, 0xc0, !PT ;  /* 0x000000083f407812 */ /* 0x000fe400078ec0ff */
[--C-:B------:R-:W-:Y:S02]  /*15f0*/  IADD3 R61, R3, R61, R58.reuse ;  /* 0x0000003d033d7210 */ /* 0x100fe40007ffe03a */
[--C-:B------:R-:W-:Y:S01]  /*1600*/  IADD3 R62, -R62, UR4, -R58.reuse ;  /* 0x000000043e3e7c10 */ /* 0x100fe2000fffe93a */
[----:B------:R-:W-:Y:S01]  /*1610*/  IMAD.WIDE R58, R5, 0x10, R58 ;  /* 0x00000010053a7825 */ /* 0x000fe200078e023a */
[----:B------:R-:W-:Y:S02]  /*1620*/  SEL R67, RZ, 0x1, P1 ;  /* 0x00000001ff437807 */ /* 0x000fe40000800000 */
[----:B------:R-:W-:-:S02]  /*1630*/  LOP3.LUT R63, R63, 0x8, RZ, 0xc, !PT ;  /* 0x000000083f3f7812 */ /* 0x000fc400078e0cff */
[----:B------:R-:W-:Y:S02]  /*1640*/  LOP3.LUT R64, R64, 0x18, RZ, 0x3c, !PT ;  /* 0x0000001840407812 */ /* 0x000fe400078e3cff */
[----:B------:R-:W-:-:S07]  /*1650*/  SEL R65, R65, 0x90, !P0 ;  /* 0x0000009041417807 */ /* 0x000fce0004000000 */
.L_x_114:
[----:B------:R-:W-:Y:S01]  /*1660*/  SHF.L.U32 R3, R67, 0x1f, RZ ;  /* 0x0000001f43037819 */ /* 0x000fe200000006ff */
[----:B------:R-:W-:-:S04]  /*1670*/  IMAD.U32 R66, RZ, RZ, UR49 ;  /* 0x00000031ff427e24 */ /* 0x000fc8000f8e00ff */
[----:B------:R-:W0:Y:S02]  /*1680*/  SYNCS.PHASECHK.TRANS64.TRYWAIT P0, [R66+UR45], R3 ;  /* 0x00000003420075a7 */ /* 0x000e24000800016d */
[----:B012-4-:R-:W-:Y:S05]  /*1690*/  @!P0 BRA `(.L_x_16) ;  /* 0x0000006c00008947 */ /* 0x017fea0003800000 */
.L_x_148:
[----:B------:R-:W-:-:S04]  /*16a0*/  UIADD3 UR4, UR46, 0x800, URZ ;  /* 0x000008002e047890 */ /* 0x000fc8000fffe03f */
[----:B------:R-:W-:-:S06]  /*16b0*/  ULOP3.LUT UP0, URZ, UR4, 0x1bf, URZ, 0xc0, !UPT ;  /* 0x000001bf043f7892 */ /* 0x000fcc000f80c03f */
[----:B------:R-:W-:-:S13]  /*16c0*/  PLOP3.LUT P0, PT, PT, PT, UP0, 0x80, 0x0 ;  /* 0x000000000000781c */ /* 0x000fda0003f0f008 */
[----:B------:R-:W-:Y:S05]  /*16d0*/  @!P0 BRA `(.L_x_17) ;  /* 0x0000000000408947 */ /* 0x000fea0003800000 */
[----:B0-----:R-:W-:Y:S01]  /*16e0*/  MOV R0, 0x0 ;  /* 0x0000000000007802 */ /* 0x001fe20000000f00 */
[----:B------:R-:W-:Y:S01]  /*16f0*/  ULDC.64 UR4, c[0x4][0x70] ;  /* 0x01001c0000047ab9 */ /* 0x000fe20000000a00 */
[----:B------:R-:W-:Y:S01]  /*1700*/  ULDC.64 UR6, c[0x4][0x8] ;  /* 0x0100020000067ab9 */ /* 0x000fe20000000a00 */
[----:B------:R-:W-:Y:S01]  /*1710*/  IMAD.U32 R4, RZ, RZ, UR4 ;  /* 0x00000004ff047e24 */ /* 0x000fe2000f8e00ff */
[----:B------:R0:W1:Y:S01]  /*1720*/  LDC.64 R14, c[0x4][R0] ;  /* 0x01000000000e7b82 */ /* 0x0000620000000a00 */
[----:B------:R-:W-:Y:S01]  /*1730*/  IMAD.U32 R5, RZ, RZ, UR5 ;  /* 0x00000005ff057e24 */ /* 0x000fe2000f8e00ff */
[----:B------:R-:W-:Y:S01]  /*1740*/  ULDC.64 UR4, c[0x4][0x78] ;  /* 0x01001e0000047ab9 */ /* 0x000fe20000000a00 */
[----:B------:R-:W-:Y:S02]  /*1750*/  IMAD.U32 R10, RZ, RZ, UR6 ;  /* 0x00000006ff0a7e24 */ /* 0x000fe4000f8e00ff */
[----:B------:R-:W-:Y:S02]  /*1760*/  IMAD.U32 R6, RZ, RZ, UR4 ;  /* 0x00000004ff067e24 */ /* 0x000fe4000f8e00ff */
[----:B------:R-:W-:-:S02]  /*1770*/  IMAD.U32 R7, RZ, RZ, UR5 ;  /* 0x00000005ff077e24 */ /* 0x000fc4000f8e00ff */
[----:B------:R-:W-:Y:S02]  /*1780*/  IMAD.U32 R11, RZ, RZ, UR7 ;  /* 0x00000007ff0b7e24 */ /* 0x000fe4000f8e00ff */
[----:B------:R-:W-:Y:S02]  /*1790*/  IMAD.MOV.U32 R8, RZ, RZ, 0x70 ;  /* 0x00000070ff087424 */ /* 0x000fe400078e00ff */
[----:B------:R-:W-:Y:S02]  /*17a0*/  IMAD.MOV.U32 R12, RZ, RZ, 0x1 ;  /* 0x00000001ff0c7424 */ /* 0x000fe400078e00ff */
[----:B0-----:R-:W-:-:S07]  /*17b0*/  IMAD.MOV.U32 R13, RZ, RZ, RZ ;  /* 0x000000ffff0d7224 */ /* 0x001fce00078e00ff */
[----:B------:R-:W-:-:S07]  /*17c0*/  LEPC R20, `(.L_x_17) ;  /* 0x000000001014794e */ /* 0x000fce0000000000 */
[----:B-1---5:R-:W-:Y:S05]  /*17d0*/  CALL.ABS.NOINC R14 ;  /* 0x000000000e007343 */ /* 0x022fea0003c00000 */
.L_x_17:
[----:B------:R-:W-:-:S04]  /*17e0*/  IMAD.U32 R24, RZ, RZ, UR46 ;  /* 0x0000002eff187e24 */ /* 0x000fc8000f8e00ff */
[----:B------:R-:W-:-:S05]  /*17f0*/  VIADD R24, R24, 0x1c800 ;  /* 0x0001c80018187836 */ /* 0x000fca0000000000 */
[----:B------:R-:W-:-:S13]  /*1800*/  LOP3.LUT P0, RZ, R24, 0x3ff, RZ, 0xc0, !PT ;  /* 0x000003ff18ff7812 */ /* 0x000fda000780c0ff */
[----:B------:R-:W-:Y:S05]  /*1810*/  @!P0 BRA `(.L_x_18) ;  /* 0x00000000007c8947 */ /* 0x000fea0003800000 */
[----:B------:R-:W-:Y:S01]  /*1820*/  MOV R23, 0x0 ;  /* 0x0000000000177802 */ /* 0x000fe20000000f00 */
[----:B------:R-:W-:Y:S01]  /*1830*/  ULDC.64 UR4, c[0x4][0x70] ;  /* 0x01001c0000047ab9 */ /* 0x000fe20000000a00 */
[----:B------:R-:W-:Y:S01]  /*1840*/  ULDC.64 UR6, c[0x4][0x78] ;  /* 0x01001e0000067ab9 */ /* 0x000fe20000000a00 */
[----:B------:R-:W-:Y:S01]  /*1850*/  IMAD.U32 R4, RZ, RZ, UR4 ;  /* 0x00000004ff047e24 */ /* 0x000fe2000f8e00ff */
[----:B------:R1:W2:Y:S01]  /*1860*/  LDC.64 R14, c[0x4][R23] ;  /* 0x01000000170e7b82 */ /* 0x0002a20000000a00 */
        /* <DEDUP_REMOVED lines=8> */
[----:B-1----:R-:W-:-:S07]  /*18f0*/  IMAD.MOV.U32 R13, RZ, RZ, RZ ;  /* 0x000000ffff0d7224 */ /* 0x002fce00078e00ff */
[----:B------:R-:W-:-:S07]  /*1900*/  LEPC R20, `(.L_x_19) ;  /* 0x000000001014794e */ /* 0x000fce0000000000 */
[----:B0-2--5:R-:W-:Y:S05]  /*1910*/  CALL.ABS.NOINC R14 ;  /* 0x000000000e007343 */ /* 0x025fea0003c00000 */
.L_x_19:
[----:B------:R0:W1:Y:S01]  /*1920*/  LDC.64 R14, c[0x4][R23] ;  /* 0x01000000170e7b82 */ /* 0x0000620000000a00 */
[----:B------:R-:W-:Y:S01]  /*1930*/  ULDC.64 UR4, c[0x4][0x70] ;  /* 0x01001c0000047ab9 */ /* 0x000fe20000000a00 */
[----:B------:R-:W-:Y:S01]  /*1940*/  ULDC.64 UR6, c[0x4][0x10] ;  /* 0x0100040000067ab9 */ /* 0x000fe20000000a00 */
[----:B------:R-:W-:Y:S02]  /*1950*/  IMAD.U32 R4, RZ, RZ, UR4 ;  /* 0x00000004ff047e24 */ /* 0x000fe4000f8e00ff */
        /* <DEDUP_REMOVED lines=10> */
[----:B-1----:R-:W-:Y:S05]  /*1a00*/  CALL.ABS.NOINC R14 ;  /* 0x000000000e007343 */ /* 0x002fea0003c00000 */
.L_x_18:
[----:B------:R-:W-:-:S06]  /*1a10*/  ULOP3.LUT UR4, UR42, 0x1, URZ, 0xfc, !UPT ;  /* 0x000000012a047892 */ /* 0x000fcc000f8efc3f */
[----:B0-----:R-:W-:Y:S01]  /*1a20*/  IMAD.U32 R0, RZ, RZ, UR4 ;  /* 0x00000004ff007e24 */ /* 0x001fe2000f8e00ff */
[----:B------:R-:W-:-:S04]  /*1a30*/  UMOV UR4, 0xffffffff ;  /* 0xffffffff00047882 */ /* 0x000fc80000000000 */
[----:B------:R-:W-:Y:S01]  /*1a40*/  ISETP.NE.AND P0, PT, R0, 0x3, PT ;  /* 0x000000030000780c */ /* 0x000fe20003f05270 */
[----:B------:R-:W-:-:S12]  /*1a50*/  BRA.DIV UR4, `(.L_x_20) ;  /* 0x0000006a04287947 */ /* 0x000fd8000b800000 */
.L_x_150:
[----:B------:R-:W-:Y:S05]  /*1a60*/  @!P0 BRA `(.L_x_21) ;  /* 0x0000000000048947 */ /* 0x000fea0003800000 */
[----:B------:R-:W-:Y:S01]  /*1a70*/  BPT.TRAP 0x1 ;  /* 0x000000040000795c */ /* 0x000fe20000300000 */
.L_x_21:
[----:B------:R-:W-:Y:S02]  /*1a80*/  IMAD.U32 R3, RZ, RZ, UR41 ;  /* 0x00000029ff037e24 */ /* 0x000fe4000f8e00ff */
[----:B------:R-:W-:-:S03]  /*1a90*/  IMAD.U32 R0, RZ, RZ, UR40 ;  /* 0x00000028ff007e24 */ /* 0x000fc6000f8e00ff */
[----:B------:R-:W-:Y:S02]  /*1aa0*/  LEA R3, R3, UR46, 0x3 ;  /* 0x0000002e03037c11 */ /* 0x000fe4000f8e18ff */
[----:B------:R-:W-:-:S04]  /*1ab0*/  SHF.L.U32 R0, R0, 0x1f, RZ ;  /* 0x0000001f00007819 */ /* 0x000fc800000006ff */
[----:B------:R0:W1:Y:S01]  /*1ac0*/  SYNCS.PHASECHK.TRANS64.TRYWAIT P1, [R3+URZ], R0 ;  /* 0x00000000030075a7 */ /* 0x000062000802017f */
[----:B------:R-:W-:Y:S05]  /*1ad0*/  @!P0 BRA `(.L_x_22) ;  /* 0x0000000000048947 */ /* 0x000fea0003800000 */
[----:B------:R-:W-:Y:S01]  /*1ae0*/  BPT.TRAP 0x1 ;  /* 0x000000040000795c */ /* 0x000fe20000300000 */
.L_x_22:
[----:B-1----:R-:W-:Y:S05]  /*1af0*/  @P1 BRA `(.L_x_23) ;  /* 0x0000000000081947 */ /* 0x002fea0003800000 */
[----:B------:R-:W1:Y:S02]  /*1b00*/  SYNCS.PHASECHK.TRANS64.TRYWAIT P1, [R3+URZ], R0 ;  /* 0x00000000030075a7 */ /* 0x000e64000802017f */
[----:B-1----:R-:W-:Y:S05]  /*1b10*/  @!P1 BRA `(.L_x_24) ;  /* 0x0000006800149947 */ /* 0x002fea0003800000 */
.L_x_23:
[----:B------:R-:W-:-:S04]  /*1b20*/  UIADD3 UR4, UR41, 0x1, URZ ;  /* 0x0000000129047890 */ /* 0x000fc8000fffe03f */
[----:B------:R-:W-:Y:S02]  /*1b30*/  UISETP.NE.AND UP0, UPT, UR4, 0xe, UPT ;  /* 0x0000000e0400788c */ /* 0x000fe4000bf05270 */
[----:B01----:R-:W-:Y:S02]  /*1b40*/  IMAD.U32 R0, RZ, RZ, UR4 ;  /* 0x00000004ff007e24 */ /* 0x003fe4000f8e00ff */
[----:B------:R-:W-:Y:S02]  /*1b50*/  USEL UR4, URZ, 0x1, UP0 ;  /* 0x000000013f047887 */ /* 0x000fe40008000000 */
[----:B------:R-:W-:Y:S02]  /*1b60*/  PLOP3.LUT P1, PT, PT, PT, UP0, 0x80, 0x0 ;  /* 0x000000000000781c */ /* 0x000fe40003f2f008 */
[----:B------:R-:W-:Y:S02]  /*1b70*/  ULOP3.LUT UR4, UR40, UR4, URZ, 0x3c, !UPT ;  /* 0x0000000428047292 */ /* 0x000fe4000f8e3c3f */
[----:B------:R-:W-:-:S04]  /*1b80*/  SEL R0, R0, RZ, P1 ;  /* 0x000000ff00007207 */ /* 0x000fc80000800000 */
[----:B------:R-:W-:Y:S01]  /*1b90*/  IMAD.U32 R77, RZ, RZ, UR4 ;  /* 0x00000004ff4d7e24 */ /* 0x000fe2000f8e00ff */
[----:B------:R-:W-:Y:S06]  /*1ba0*/  @!P0 BRA `(.L_x_25) ;  /* 0x0000000000048947 */ /* 0x000fec0003800000 */
[----:B------:R-:W-:Y:S01]  /*1bb0*/  BPT.TRAP 0x1 ;  /* 0x000000040000795c */ /* 0x000fe20000300000 */
.L_x_25:
[----:B------:R-:W-:Y:S01]  /*1bc0*/  IMAD.U32 R4, RZ, RZ, UR41 ;  /* 0x00000029ff047e24 */ /* 0x000fe2000f8e00ff */
[----:B------:R-:W-:Y:S02]  /*1bd0*/  LEA R3, R0, UR46, 0x3 ;  /* 0x0000002e00037c11 */ /* 0x000fe4000f8e18ff */
[----:B------:R-:W-:Y:S01]  /*1be0*/  SHF.L.U32 R82, R77, 0x1f, RZ ;  /* 0x0000001f4d527819 */ /* 0x000fe200000006ff */
[----:B------:R-:W-:Y:S01]  /*1bf0*/  IMAD R4, R4, 0x2000, R61 ;  /* 0x0000200004047824 */ /* 0x000fe200078e023d */
[----:B------:R-:W-:Y:S02]  /*1c00*/  ISETP.NE.AND P2, PT, RZ, UR47, PT ;  /* 0x0000002fff007c0c */ /* 0x000fe4000bf45270 */
[----:B------:R0:W1:Y:S01]  /*1c10*/  SYNCS.PHASECHK.TRANS64.TRYWAIT P1, [R3+URZ], R82 ;  /* 0x00000052030075a7 */ /* 0x000062000802017f */
[----:B------:R-:W-:Y:S01]  /*1c20*/  VIADD R6, R4, UR46 ;  /* 0x0000002e04067c36 */ /* 0x000fe20008000000 */
[----:B------:R0:W2:Y:S09]  /*1c30*/  LDS.U8 R5, [R4+UR46+0x800] ;  /* 0x0008002e04057984 */ /* 0x0000b20008000000 */
[----:B------:R-:W-:Y:S05]  /*1c40*/  WARPSYNC.ALL ;  /* 0x0000000000007948 */ /* 0x000fea0003800000 */
[----:B------:R-:W-:Y:S01]  /*1c50*/  IMAD.IADD R78, R65, 0x1, R6 ;  /* 0x00000001414e7824 */ /* 0x000fe200078e0206 */
[----:B------:R-:W2:Y:S04]  /*1c60*/  LDS.U8 R8, [R4+UR46+0x840] ;  /* 0x0008402e04087984 */ /* 0x000ea80008000000 */
[----:B------:R-:W-:Y:S04]  /*1c70*/  LDS.U8 R7, [R4+UR46+0x808] ;  /* 0x0008082e04077984 */ /* 0x000fe80008000000 */
[----:B------:R-:W3:Y:S04]  /*1c80*/  LDS.U8 R12, [R4+UR46+0x848] ;  /* 0x0008482e040c7984 */ /* 0x000ee80008000000 */
[----:B------:R-:W-:Y:S04]  /*1c90*/  LDS.U8 R9, [R4+UR46+0xc00] ;  /* 0x000c002e04097984 */ /* 0x000fe80008000000 */
[----:B------:R-:W4:Y:S04]  /*1ca0*/  LDS.U8 R26, [R4+UR46+0xc40] ;  /* 0x000c402e041a7984 */ /* 0x000f280008000000 */
[----:B------:R-:W-:Y:S04]  /*1cb0*/  LDS.U8 R11, [R4+UR46+0xc08] ;  /* 0x000c082e040b7984 */ /* 0x000fe80008000000 */
[----:B------:R-:W0:Y:S04]  /*1cc0*/  LDS.U8 R30, [R4+UR46+0xc48] ;  /* 0x000c482e041e7984 */ /* 0x000e280008000000 */
[----:B------:R-:W-:Y:S04]  /*1cd0*/  LDS.U8 R13, [R4+UR46+0x1000] ;  /* 0x0010002e040d7984 */ /* 0x000fe80008000000 */
[----:B------:R-:W1:Y:S04]  /*1ce0*/  LDS.U8 R36, [R4+UR46+0x1040] ;  /* 0x0010402e04247984 */ /* 0x000e680008000000 */
[----:B------:R-:W-:Y:S04]  /*1cf0*/  LDS.U8 R15, [R4+UR46+0x1008] ;  /* 0x0010082e040f7984 */ /* 0x000fe80008000000 */
[----:B------:R-:W1:Y:S01]  /*1d00*/  LDS.U8 R40, [R4+UR46+0x1048] ;  /* 0x0010482e04287984 */ /* 0x000e620008000000 */
[----:B--2---:R-:W-:-:S03]  /*1d10*/  PRMT R5, R8, 0x7604, R5 ;  /* 0x0000760408057816 */ /* 0x004fc60000000005 */
[----:B------:R-:W-:Y:S04]  /*1d20*/  LDS.U8 R21, [R4+UR46+0x1400] ;  /* 0x0014002e04157984 */ /* 0x000fe80008000000 */
[----:B------:R-:W2:Y:S01]  /*1d30*/  LDS.U8 R46, [R4+UR46+0x1440] ;  /* 0x0014402e042e7984 */ /* 0x000ea20008000000 */
[----:B---3--:R-:W-:-:S03]  /*1d40*/  PRMT R7, R12, 0x7604, R7 ;  /* 0x000076040c077816 */ /* 0x008fc60000000007 */
[----:B------:R-:W-:Y:S04]  /*1d50*/  LDS.U8 R23, [R4+UR46+0x1408] ;  /* 0x0014082e04177984 */ /* 0x000fe80008000000 */
[----:B------:R-:W3:Y:S01]  /*1d60*/  LDS.U8 R50, [R4+UR46+0x1448] ;  /* 0x0014482e04327984 */ /* 0x000ee20008000000 */
[----:B----4-:R-:W-:-:S03]  /*1d70*/  PRMT R9, R26, 0x7604, R9 ;  /* 0x000076041a097816 */ /* 0x010fc60000000009 */
[----:B------:R-:W4:Y:S04]  /*1d80*/  LDS.U8 R6, [R78+0x800] ;  /* 0x000800004e067984 */ /* 0x000f280000000000 */
[----:B------:R-:W4:Y:S01]  /*1d90*/  LDS.U8 R14, [R78+0x808] ;  /* 0x000808004e0e7984 */ /* 0x000f220000000000 */
[----:B0-----:R-:W-:-:S03]  /*1da0*/  PRMT R11, R30, 0x7604, R11 ;  /* 0x000076041e0b7816 */ /* 0x001fc6000000000b */
[----:B------:R-:W0:Y:S04]  /*1db0*/  LDS.U8 R28, [R78+0xc00] ;  /* 0x000c00004e1c7984 */ /* 0x000e280000000000 */
[----:B------:R-:W0:Y:S01]  /*1dc0*/  LDS.U8 R32, [R78+0xc08] ;  /* 0x000c08004e207984 */ /* 0x000e220000000000 */
[----:B-1----:R-:W-:-:S03]  /*1dd0*/  PRMT R13, R36, 0x7604, R13 ;  /* 0x00007604240d7816 */ /* 0x002fc6000000000d */
[----:B------:R-:W1:Y:S04]  /*1de0*/  LDS.U8 R38, [R78+0x1000] ;  /* 0x001000004e267984 */ /* 0x000e680000000000 */
[----:B------:R-:W1:Y:S01]  /*1df0*/  LDS.U8 R42, [R78+0x1008] ;  /* 0x001008004e2a7984 */ /* 0x000e620000000000 */
[----:B------:R-:W-:-:S03]  /*1e00*/  PRMT R15, R40, 0x7604, R15 ;  /* 0x00007604280f7816 */ /* 0x000fc6000000000f */
[----:B------:R-:W1:Y:S04]  /*1e10*/  LDS.U8 R48, [R78+0x1400] ;  /* 0x001400004e307984 */ /* 0x000e680000000000 */
[----:B------:R-:W1:Y:S01]  /*1e20*/  LDS.U8 R52, [R78+0x1408] ;  /* 0x001408004e347984 */ /* 0x000e620000000000 */
[----:B--2---:R-:W-:-:S03]  /*1e30*/  PRMT R21, R46, 0x7604, R21 ;  /* 0x000076042e157816 */ /* 0x004fc60000000015 */
[----:B------:R-:W2:Y:S04]  /*1e40*/  LDS.U8 R10, [R78+0x840] ;  /* 0x000840004e0a7984 */ /* 0x000ea80000000000 */
[----:B------:R-:W2:Y:S01]  /*1e50*/  LDS.U8 R20, [R78+0x848] ;  /* 0x000848004e147984 */ /* 0x000ea20000000000 */
[----:B---3--:R-:W-:-:S03]  /*1e60*/  PRMT R23, R50, 0x7604, R23 ;  /* 0x0000760432177816 */ /* 0x008fc60000000017 */
[----:B------:R-:W3:Y:S01]  /*1e70*/  LDS.U8 R74, [R78+0xc40] ;  /* 0x000c40004e4a7984 */ /* 0x000ee20000000000 */
[----:B----4-:R-:W-:-:S03]  /*1e80*/  PRMT R5, R6, 0x7054, R5 ;  /* 0x0000705406057816 */ /* 0x010fc60000000005 */
[----:B------:R-:W4:Y:S01]  /*1e90*/  LDS.U8 R34, [R78+0xc48] ;  /* 0x000c48004e227984 */ /* 0x000f220000000000 */
[----:B------:R-:W-:-:S03]  /*1ea0*/  PRMT R7, R14, 0x7054, R7 ;  /* 0x000070540e077816 */ /* 0x000fc60000000007 */
[----:B------:R-:W4:Y:S01]  /*1eb0*/  LDS.U8 R68, [R78+0x1040] ;  /* 0x001040004e447984 */ /* 0x000f220000000000 */
[----:B0-----:R-:W-:-:S03]  /*1ec0*/  PRMT R9, R28, 0x7054, R9 ;  /* 0x000070541c097816 */ /* 0x001fc60000000009 */
[----:B------:R-:W0:Y:S01]  /*1ed0*/  LDS.U8 R44, [R78+0x1048] ;  /* 0x001048004e2c7984 */ /* 0x000e220000000000 */
[----:B------:R-:W-:-:S03]  /*1ee0*/  PRMT R11, R32, 0x7054, R11 ;  /* 0x00007054200b7816 */ /* 0x000fc6000000000b */
[----:B------:R-:W0:Y:S01]  /*1ef0*/  LDS.U8 R70, [R78+0x1440] ;  /* 0x001440004e467984 */ /* 0x000e220000000000 */
[----:B-1----:R-:W-:-:S03]  /*1f00*/  PRMT R13, R38, 0x7054, R13 ;  /* 0x00007054260d7816 */ /* 0x002fc6000000000d */
[----:B------:R-:W1:Y:S01]  /*1f10*/  LDS.U8 R54, [R78+0x1448] ;  /* 0x001448004e367984 */ /* 0x000e620000000000 */
[----:B------:R-:W-:Y:S02]  /*1f20*/  PRMT R15, R42, 0x7054, R15 ;  /* 0x000070542a0f7816 */ /* 0x000fe4000000000f */
[----:B------:R-:W-:Y:S02]  /*1f30*/  PRMT R21, R48, 0x7054, R21 ;  /* 0x0000705430157816 */ /* 0x000fe40000000015 */
[----:B------:R-:W-:Y:S02]  /*1f40*/  PRMT R23, R52, 0x7054, R23 ;  /* 0x0000705434177816 */ /* 0x000fe40000000017 */
[----:B--2---:R-:W-:Y:S02]  /*1f50*/  PRMT R72, R10, 0x654, R5 ;  /* 0x000006540a487816 */ /* 0x004fe40000000005 */
[----:B------:R-:W-:Y:S02]  /*1f60*/  PRMT R73, R20, 0x654, R7 ;  /* 0x0000065414497816 */ /* 0x000fe40000000007 */
[----:B---3--:R-:W-:-:S02]  /*1f70*/  PRMT R74, R74, 0x654, R9 ;  /* 0x000006544a4a7816 */ /* 0x008fc40000000009 */
[----:B----4-:R-:W-:Y:S02]  /*1f80*/  PRMT R75, R34, 0x654, R11 ;  /* 0x00000654224b7816 */ /* 0x010fe4000000000b */
[----:B------:R-:W-:Y:S02]  /*1f90*/  PRMT R68, R68, 0x654, R13 ;  /* 0x0000065444447816 */ /* 0x000fe4000000000d */
[----:B0-----:R-:W-:Y:S02]  /*1fa0*/  PRMT R69, R44, 0x654, R15 ;  /* 0x000006542c457816 */ /* 0x001fe4000000000f */
[----:B------:R-:W-:Y:S02]  /*1fb0*/  PRMT R70, R70, 0x654, R21 ;  /* 0x0000065446467816 */ /* 0x000fe40000000015 */
[----:B-1----:R-:W-:Y:S02]  /*1fc0*/  PRMT R71, R54, 0x654, R23 ;  /* 0x0000065436477816 */ /* 0x002fe40000000017 */
[----:B------:R-:W-:Y:S01]  /*1fd0*/  R2UR UR4, R24 ;  /* 0x00000000180472ca */ /* 0x000fe200000e0000 */
[----:B------:R-:W-:Y:S01]  /*1fe0*/  UMOV UR7, 0x40000040 ;  /* 0x4000004000077882 */ /* 0x000fe20000000000 */
[----:B------:R-:W-:-:S11]  /*1ff0*/  WARPGROUP.ARRIVE ;  /* 0x00000000000079c5 */ /* 0x000fd60000000000 */
[----:B------:R-:W-:-:S04]  /*2000*/  USHF.R.U32.HI UR4, URZ, 0x4, UR4 ;  /* 0x000000043f047899 */ /* 0x000fc80008011604 */
[----:B------:R-:W-:-:S04]  /*2010*/  ULOP3.LUT UR4, UR4, 0x3fff, URZ, 0xc0, !UPT ;  /* 0x00003fff04047892 */ /* 0x000fc8000f8ec03f */
[----:B------:R-:W-:-:S04]  /*2020*/  ULOP3.LUT UR8, UR4, 0x10000, URZ, 0xfc, !UPT ;  /* 0x0001000004087892 */ /* 0x000fc8000f8efc3f */
[----:B------:R-:W-:-:S07]  /*2030*/  ULEA UR4, UR41, UR8, 0x9 ;  /* 0x0000000829047291 */ /* 0x000fce000f8e483f */
[----:B------:R-:W-:Y:S02]  /*2040*/  UMOV UR6, UR4 ;  /* 0x0000000400067c82 */ /* 0x000fe40008000000 */
[----:B------:R-:W-:Y:S01]  /*2050*/  QGMMA.64x64x32.F32.E4M3.E4M3 R24, R72, gdesc[UR4], RZ, !UPT, gsb0 ;  /* 0x00e0000448187df3 */ /* 0x000fe2000c0008ff */
[----:B------:R-:W-:Y:S01]  /*2060*/  UIADD3 UR6, UR4, 0x2, URZ ;  /* 0x0000000204067890 */ /* 0x000fe2000fffe03f */
[----:B------:R-:W-:Y:S01]  /*2070*/  UMOV UR7, 0x40000040 ;  /* 0x4000004000077882 */ /* 0x000fe20000000000 */
[----:B------:R-:W-:Y:S02]  /*2080*/  WARPGROUP.DEPBAR.LE gsb0, 0x0 ;  /* 0x00008000000079c5 */ /* 0x000fe40000010000 */
[----:B------:R-:W-:-:S06]  /*2090*/  WARPGROUP.ARRIVE ;  /* 0x00000000000079c5 */ /* 0x000fcc0000000000 */
[----:B------:R-:W-:Y:S01]  /*20a0*/  QGMMA.64x64x32.F32.E4M3.E4M3 R24, R68, gdesc[UR4], R24, gsb0 ;  /* 0x00e0000444187df3 */ /* 0x000fe20008000818 */
[----:B------:R-:W-:Y:S01]  /*20b0*/  UIADD3 UR6, UR4, 0x4, URZ ;  /* 0x0000000404067890 */ /* 0x000fe2000fffe03f */
[----:B------:R-:W-:Y:S01]  /*20c0*/  UMOV UR7, 0x40000040 ;  /* 0x4000004000077882 */ /* 0x000fe20000000000 */
[----:B------:R-:W-:Y:S01]  /*20d0*/  UIADD3 UR4, UR4, 0x6, URZ ;  /* 0x0000000604047890 */ /* 0x000fe2000fffe03f */
[----:B------:R-:W-:Y:S02]  /*20e0*/  WARPGROUP.DEPBAR.LE gsb0, 0x0 ;  /* 0x00008000000079c5 */ /* 0x000fe40000010000 */
[----:B------:R-:W-:Y:S04]  /*20f0*/  LDS.U8 R5, [R4+UR46+0x1800] ;  /* 0x0018002e04057984 */ /* 0x000fe80008000000 */
[----:B------:R-:W0:Y:S04]  /*2100*/  LDS.U8 R6, [R4+UR46+0x1840] ;  /* 0x0018402e04067984 */ /* 0x000e280008000000 */
[----:B------:R-:W-:Y:S04]  /*2110*/  LDS.U8 R7, [R4+UR46+0x1808] ;  /* 0x0018082e04077984 */ /* 0x000fe80008000000 */
[----:B------:R-:W1:Y:S04]  /*2120*/  LDS.U8 R10, [R4+UR46+0x1848] ;  /* 0x0018482e040a7984 */ /* 0x000e680008000000 */
[----:B------:R-:W-:Y:S04]  /*2130*/  LDS.U8 R9, [R4+UR46+0x1c00] ;  /* 0x001c002e04097984 */ /* 0x000fe80008000000 */
[----:B------:R-:W2:Y:S04]  /*2140*/  LDS.U8 R20, [R4+UR46+0x1c40] ;  /* 0x001c402e04147984 */ /* 0x000ea80008000000 */
[----:B------:R-:W-:Y:S04]  /*2150*/  LDS.U8 R13, [R4+UR46+0x1c08] ;  /* 0x001c082e040d7984 */ /* 0x000fe80008000000 */
[----:B------:R-:W3:Y:S04]  /*2160*/  LDS.U8 R72, [R4+UR46+0x1c48] ;  /* 0x001c482e04487984 */ /* 0x000ee80008000000 */
[----:B------:R-:W4:Y:S04]  /*2170*/  LDS.U8 R8, [R78+0x1800] ;  /* 0x001800004e087984 */ /* 0x000f280000000000 */
[----:B------:R-:W4:Y:S04]  /*2180*/  LDS.U8 R12, [R78+0x1808] ;  /* 0x001808004e0c7984 */ /* 0x000f280000000000 */
        /* <DEDUP_REMOVED lines=8> */
[----:B--2---:R-:W-:Y:S02]  /*2210*/  PRMT R9, R20, 0x7604, R9 ;  /* 0x0000760414097816 */ /* 0x004fe40000000009 */
[----:B---3--:R-:W-:Y:S02]  /*2220*/  PRMT R13, R72, 0x7604, R13 ;  /* 0x00007604480d7816 */ /* 0x008fe4000000000d */
[----:B----4-:R-:W-:Y:S02]  /*2230*/  PRMT R5, R8, 0x7054, R5 ;  /* 0x0000705408057816 */ /* 0x010fe40000000005 */
[----:B------:R-:W-:-:S02]  /*2240*/  PRMT R7, R12, 0x7054, R7 ;  /* 0x000070540c077816 */ /* 0x000fc40000000007 */
[----:B------:R-:W-:Y:S02]  /*2250*/  PRMT R70, R70, 0x7054, R9 ;  /* 0x0000705446467816 */ /* 0x000fe40000000009 */
[----:B------:R-:W-:Y:S02]  /*2260*/  PRMT R13, R74, 0x7054, R13 ;  /* 0x000070544a0d7816 */ /* 0x000fe4000000000d */
[----:B0-----:R-:W-:Y:S02]  /*2270*/  PRMT R68, R68, 0x654, R5 ;  /* 0x0000065444447816 */ /* 0x001fe40000000005 */
[----:B------:R-:W-:Y:S02]  /*2280*/  PRMT R69, R14, 0x654, R7 ;  /* 0x000006540e457816 */ /* 0x000fe40000000007 */
[----:B-1----:R-:W-:Y:S02]  /*2290*/  PRMT R70, R11, 0x654, R70 ;  /* 0x000006540b467816 */ /* 0x002fe40000000046 */
[----:B------:R-:W-:-:S04]  /*22a0*/  PRMT R71, R76, 0x654, R13 ;  /* 0x000006544c477816 */ /* 0x000fc8000000000d */
[----:B------:R-:W-:-:S06]  /*22b0*/  WARPGROUP.ARRIVE ;  /* 0x00000000000079c5 */ /* 0x000fcc0000000000 */
[----:B------:R-:W-:Y:S01]  /*22c0*/  QGMMA.64x64x32.F32.E4M3.E4M3 R24, R68, gdesc[UR4], R24, gsb0 ;  /* 0x00e0000444187df3 */ /* 0x000fe20008000818 */
[----:B------:R-:W-:Y:S01]  /*22d0*/  UMOV UR6, UR4 ;  /* 0x0000000400067c82 */ /* 0x000fe20008000000 */
[----:B------:R-:W-:Y:S01]  /*22e0*/  UMOV UR7, 0x40000040 ;  /* 0x4000004000077882 */ /* 0x000fe20000000000 */
        /* <DEDUP_REMOVED lines=30> */
[----:B------:R-:W-:Y:S03]  /*24d0*/  QGMMA.64x64x32.F32.E4M3.E4M3 R24, R68, gdesc[UR4], R24, gsb0 ;  /* 0x00e0000444187df3 */ /* 0x000fe60008000818 */
[----:B------:R-:W-:Y:S02]  /*24e0*/  WARPGROUP.DEPBAR.LE gsb0, 0x0 ;  /* 0x00008000000079c5 */ /* 0x000fe40000010000 */
[----:B------:R-:W-:Y:S05]  /*24f0*/  @!P2 BRA `(.L_x_26) ;  /* 0x00000014005ca947 */ /* 0x000fea0003800000 */
[----:B------:R-:W-:Y:S05]  /*2500*/  @!P0 BRA `(.L_x_27) ;  /* 0x0000000000048947 */ /* 0x000fea0003800000 */
[----:B------:R-:W-:Y:S01]  /*2510*/  BPT.TRAP 0x1 ;  /* 0x000000040000795c */ /* 0x000fe20000300000 */
.L_x_27:
[----:B------:R-:W-:-:S05]  /*2520*/  IMAD.SHL.U32 R80, R0, 0x2000, RZ ;  /* 0x0000200000507824 */ /* 0x000fca00078e00ff */
[----:B------:R-:W-:-:S05]  /*2530*/  IADD3 R4, R80, UR46, R61 ;  /* 0x0000002e50047c10 */ /* 0x000fca000fffe03d */
[----:B------:R-:W-:Y:S01]  /*2540*/  IMAD.IADD R11, R65, 0x1, R4 ;  /* 0x00000001410b7824 */ /* 0x000fe200078e0204 */
[----:B------:R-:W-:Y:S06]  /*2550*/  @P1 BRA `(.L_x_28) ;  /* 0x0000000000081947 */ /* 0x000fec0003800000 */
[----:B------:R-:W0:Y:S02]  /*2560*/  SYNCS.PHASECHK.TRANS64.TRYWAIT P1, [R3+URZ], R82 ;  /* 0x00000052030075a7 */ /* 0x000e24000802017f */
[----:B0-----:R-:W-:Y:S05]  /*2570*/  @!P1 BRA `(.L_x_29) ;  /* 0x0000005c00909947 */ /* 0x001fea0003800000 */
.L_x_28:
[----:B0-----:R-:W-:Y:S01]  /*2580*/  LDS.U8 R3, [R4+0x800] ;  /* 0x0008000004037984 */ /* 0x001fe20000000000 */
[----:B------:R-:W0:Y:S01]  /*2590*/  LDC R13, c[0x0][0x28c] ;  /* 0x0000a300ff0d7b82 */ /* 0x000e220000000800 */
[----:B------:R-:W-:Y:S02]  /*25a0*/  UMOV UR4, UR41 ;  /* 0x0000002900047c82 */ /* 0x000fe40008000000 */
[----:B------:R-:W1:Y:S04]  /*25b0*/  LDS.U8 R6, [R4+0x840] ;  /* 0x0008400004067984 */ /* 0x000e680000000000 */
[----:B------:R-:W-:Y:S04]  /*25c0*/  LDS.U8 R5, [R4+0x808] ;  /* 0x0008080004057984 */ /* 0x000fe80000000000 */
[----:B------:R-:W2:Y:S04]  /*25d0*/  LDS.U8 R12, [R4+0x848] ;  /* 0x00084800040c7984 */ /* 0x000ea80000000000 */
[----:B------:R-:W-:Y:S04]  /*25e0*/  LDS.U8 R7, [R4+0xc00] ;  /* 0x000c000004077984 */ /* 0x000fe80000000000 */
[----:B------:R-:W3:Y:S04]  /*25f0*/  LDS.U8 R68, [R4+0xc40] ;  /* 0x000c400004447984 */ /* 0x000ee80000000000 */
[----:B------:R-:W-:Y:S01]  /*2600*/  LDS.U8 R9, [R4+0xc08] ;  /* 0x000c080004097984 */ /* 0x000fe20000000000 */
[----:B0-----:R-:W-:-:S03]  /*2610*/  ISETP.GE.AND P1, PT, R13, 0x101, PT ;  /* 0x000001010d00780c */ /* 0x001fc60003f26270 */
[----:B------:R-:W0:Y:S04]  /*2620*/  LDS.U8 R74, [R4+0xc48] ;  /* 0x000c4800044a7984 */ /* 0x000e280000000000 */
[----:B------:R-:W4:Y:S04]  /*2630*/  LDS.U8 R8, [R11+0x800] ;  /* 0x000800000b087984 */ /* 0x000f280000000000 */
[----:B------:R-:W4:Y:S04]  /*2640*/  LDS.U8 R14, [R11+0x808] ;  /* 0x000808000b0e7984 */ /* 0x000f280000000000 */
[----:B------:R-:W4:Y:S04]  /*2650*/  LDS.U8 R70, [R11+0xc00] ;  /* 0x000c00000b467984 */ /* 0x000f280000000000 */
[----:B------:R-:W4:Y:S01]  /*2660*/  LDS.U8 R76, [R11+0xc08] ;  /* 0x000c08000b4c7984 */ /* 0x000f220000000000 */
[----:B-1----:R-:W-:-:S03]  /*2670*/  PRMT R3, R6, 0x7604, R3 ;  /* 0x0000760406037816 */ /* 0x002fc60000000003 */
[----:B------:R-:W1:Y:S04]  /*2680*/  LDS.U8 R10, [R11+0x840] ;  /* 0x000840000b0a7984 */ /* 0x000e680000000000 */
[----:B------:R-:W1:Y:S01]  /*2690*/  LDS.U8 R20, [R11+0x848] ;  /* 0x000848000b147984 */ /* 0x000e620000000000 */
[----:B--2---:R-:W-:-:S03]  /*26a0*/  PRMT R5, R12, 0x7604, R5 ;  /* 0x000076040c057816 */ /* 0x004fc60000000005 */
[----:B------:R-:W2:Y:S04]  /*26b0*/  LDS.U8 R72, [R11+0xc40] ;  /* 0x000c40000b487984 */ /* 0x000ea80000000000 */
[----:B------:R-:W2:Y:S01]  /*26c0*/  LDS.U8 R78, [R11+0xc48] ;  /* 0x000c48000b4e7984 */ /* 0x000ea20000000000 */
[----:B---3--:R-:W-:Y:S02]  /*26d0*/  PRMT R7, R68, 0x7604, R7 ;  /* 0x0000760444077816 */ /* 0x008fe40000000007 */
[----:B0-----:R-:W-:Y:S02]  /*26e0*/  PRMT R9, R74, 0x7604, R9 ;  /* 0x000076044a097816 */ /* 0x001fe40000000009 */
[----:B----4-:R-:W-:Y:S02]  /*26f0*/  PRMT R3, R8, 0x7054, R3 ;  /* 0x0000705408037816 */ /* 0x010fe40000000003 */
[----:B------:R-:W-:-:S02]  /*2700*/  PRMT R5, R14, 0x7054, R5 ;  /* 0x000070540e057816 */ /* 0x000fc40000000005 */
[----:B------:R-:W-:Y:S02]  /*2710*/  PRMT R7, R70, 0x7054, R7 ;  /* 0x0000705446077816 */ /* 0x000fe40000000007 */
[----:B------:R-:W-:Y:S02]  /*2720*/  PRMT R9, R76, 0x7054, R9 ;  /* 0x000070544c097816 */ /* 0x000fe40000000009 */
[----:B-1----:R-:W-:Y:S02]  /*2730*/  PRMT R84, R10, 0x654, R3 ;  /* 0x000006540a547816 */ /* 0x002fe40000000003 */
[----:B------:R-:W-:Y:S02]  /*2740*/  PRMT R85, R20, 0x654, R5 ;  /* 0x0000065414557816 */ /* 0x000fe40000000005 */
[----:B--2---:R-:W-:Y:S02]  /*2750*/  PRMT R86, R72, 0x654, R7 ;  /* 0x0000065448567816 */ /* 0x004fe40000000007 */
[----:B------:R-:W-:Y:S01]  /*2760*/  PRMT R87, R78, 0x654, R9 ;  /* 0x000006544e577816 */ /* 0x000fe20000000009 */
[----:B------:R-:W-:Y:S06]  /*2770*/  @!P1 BRA `(.L_x_30) ;  /* 0x0000000800cc9947 */ /* 0x000fec0003800000 */
[----:B------:R-:W-:Y:S01]  /*2780*/  R2UR UR6, R0 ;  /* 0x00000000000672ca */ /* 0x000fe200000e0000 */
[----:B------:R-:W-:Y:S01]  /*2790*/  IMAD.U32 R3, RZ, RZ, UR47 ;  /* 0x0000002fff037e24 */ /* 0x000fe2000f8e00ff */
[----:B------:R-:W-:-:S13]  /*27a0*/  UMOV UR4, UR41 ;  /* 0x0000002900047c82 */ /* 0x000fda0008000000 */
.L_x_38:
[----:B------:R-:W-:-:S04]  /*27b0*/  UIADD3 UR5, UR6, 0x1, URZ ;  /* 0x0000000106057890 */ /* 0x000fc8000fffe03f */
[----:B------:R-:W-:-:S04]  /*27c0*/  UISETP.NE.AND UP0, UPT, UR5, 0xe, UPT ;  /* 0x0000000e0500788c */ /* 0x000fc8000bf05270 */
[----:B------:R-:W-:Y:S02]  /*27d0*/  USEL UR7, URZ, 0x1, UP0 ;  /* 0x000000013f077887 */ /* 0x000fe40008000000 */
[----:B------:R-:W-:-:S04]  /*27e0*/  USEL UR5, UR5, URZ, UP0 ;  /* 0x0000003f05057287 */ /* 0x000fc80008000000 */
[----:B------:R-:W-:Y:S02]  /*27f0*/  LOP3.LUT R77, R77, UR7, RZ, 0x3c, !PT ;  /* 0x000000074d4d7c12 */ /* 0x000fe4000f8e3cff */
[----:B------:R-:W-:Y:S01]  /*2800*/  IMAD.U32 R0, RZ, RZ, UR5 ;  /* 0x00000005ff007e24 */ /* 0x000fe2000f8e00ff */
[----:B------:R-:W-:Y:S06]  /*2810*/  @!P0 BRA `(.L_x_31) ;  /* 0x0000000000048947 */ /* 0x000fec0003800000 */
[----:B------:R-:W-:Y:S01]  /*2820*/  BPT.TRAP 0x1 ;  /* 0x000000040000795c */ /* 0x000fe20000300000 */
.L_x_31:
[----:B------:R-:W-:Y:S01]  /*2830*/  LEA R15, R0, UR46, 0x3 ;  /* 0x0000002e000f7c11 */ /* 0x000fe2000f8e18ff */
[----:B------:R-:W-:Y:S01]  /*2840*/  ULEA UR9, UR6, UR8, 0x9 ;  /* 0x0000000806097291 */ /* 0x000fe2000f8e483f */
[----:B------:R-:W-:Y:S01]  /*2850*/  SHF.L.U32 R78, R77, 0x1f, RZ ;  /* 0x0000001f4d4e7819 */ /* 0x000fe200000006ff */
[----:B------:R-:W-:Y:S01]  /*2860*/  IMAD.U32 R4, RZ, RZ, UR6 ;  /* 0x00000006ff047e24 */ /* 0x000fe2000f8e00ff */
[----:B------:R-:W-:Y:S02]  /*2870*/  UMOV UR7, 0x40000040 ;  /* 0x4000004000077882 */ /* 0x000fe40000000000 */
[----:B------:R0:W1:Y:S01]  /*2880*/  SYNCS.PHASECHK.TRANS64.TRYWAIT P1, [R15+URZ], R78 ;  /* 0x0000004e0f0075a7 */ /* 0x000062000802017f */
[----:B------:R-:W-:Y:S01]  /*2890*/  WARPGROUP.ARRIVE ;  /* 0x00000000000079c5 */ /* 0x000fe20000000000 */
[----:B------:R-:W-:Y:S01]  /*28a0*/  UMOV UR6, UR9 ;  /* 0x0000000900067c82 */ /* 0x000fe20008000000 */
[----:B------:R-:W-:-:S04]  /*28b0*/  IMAD R4, R4, 0x2000, R61 ;  /* 0x0000200004047824 */ /* 0x000fc800078e023d */
[----:B------:R-:W-:Y:S01]  /*28c0*/  QGMMA.64x64x32.F32.E4M3.E4M3 R24, R84, gdesc[UR4], R24, gsb0 ;  /* 0x00e0000454187df3 */ /* 0x000fe20008000818 */
[----:B------:R-:W-:Y:S01]  /*28d0*/  VIADD R8, R4, UR46 ;  /* 0x0000002e04087c36 */ /* 0x000fe20008000000 */
[----:B------:R-:W-:Y:S01]  /*28e0*/  UIADD3 UR6, UR9, 0x2, URZ ;  /* 0x0000000209067890 */ /* 0x000fe2000fffe03f */
[----:B------:R-:W-:Y:S02]  /*28f0*/  UMOV UR7, 0x40000040 ;  /* 0x4000004000077882 */ /* 0x000fe40000000000 */
[----:B------:R-:W-:Y:S01]  /*2900*/  IMAD.IADD R21, R65, 0x1, R8 ;  /* 0x0000000141157824 */ /* 0x000fe200078e0208 */
[----:B------:R-:W-:Y:S02]  /*2910*/  WARPGROUP.DEPBAR.LE gsb0, 0x0 ;  /* 0x00008000000079c5 */ /* 0x000fe40000010000 */
[----:B------:R-:W-:Y:S04]  /*2920*/  LDS.U8 R5, [R4+UR46+0x1000] ;  /* 0x0010002e04057984 */ /* 0x000fe80008000000 */
[----:B------:R-:W2:Y:S04]  /*2930*/  LDS.U8 R6, [R4+UR46+0x1040] ;  /* 0x0010402e04067984 */ /* 0x000ea80008000000 */
[----:B------:R-:W-:Y:S04]  /*2940*/  LDS.U8 R7, [R4+UR46+0x1008] ;  /* 0x0010082e04077984 */ /* 0x000fe80008000000 */
[----:B------:R-:W3:Y:S04]  /*2950*/  LDS.U8 R10, [R4+UR46+0x1048] ;  /* 0x0010482e040a7984 */ /* 0x000ee80008000000 */
[----:B------:R-:W-:Y:S04]  /*2960*/  LDS.U8 R9, [R4+UR46+0x1400] ;  /* 0x0014002e04097984 */ /* 0x000fe80008000000 */
[----:B------:R-:W4:Y:S04]  /*2970*/  LDS.U8 R20, [R4+UR46+0x1440] ;  /* 0x0014402e04147984 */ /* 0x000f280008000000 */
[----:B------:R-:W-:Y:S04]  /*2980*/  LDS.U8 R13, [R4+UR46+0x1408] ;  /* 0x0014082e040d7984 */ /* 0x000fe80008000000 */
[----:B------:R-:W0:Y:S04]  /*2990*/  LDS.U8 R72, [R4+UR46+0x1448] ;  /* 0x0014482e04487984 */ /* 0x000e280008000000 */
[----:B------:R-:W1:Y:S04]  /*29a0*/  LDS.U8 R8, [R21+0x1000] ;  /* 0x0010000015087984 */ /* 0x000e680000000000 */
[----:B------:R-:W1:Y:S04]  /*29b0*/  LDS.U8 R12, [R21+0x1008] ;  /* 0x00100800150c7984 */ /* 0x000e680000000000 */
[----:B------:R-:W1:Y:S04]  /*29c0*/  LDS.U8 R70, [R21+0x1400] ;  /* 0x0014000015467984 */ /* 0x000e680000000000 */
[----:B------:R-:W1:Y:S01]  /*29d0*/  LDS.U8 R74, [R21+0x1408] ;  /* 0x00140800154a7984 */ /* 0x000e620000000000 */
[----:B--2---:R-:W-:-:S03]  /*29e0*/  PRMT R5, R6, 0x7604, R5 ;  /* 0x0000760406057816 */ /* 0x004fc60000000005 */
[----:B------:R-:W2:Y:S04]  /*29f0*/  LDS.U8 R68, [R21+0x1040] ;  /* 0x0010400015447984 */ /* 0x000ea80000000000 */
[----:B------:R-:W2:Y:S01]  /*2a00*/  LDS.U8 R14, [R21+0x1048] ;  /* 0x00104800150e7984 */ /* 0x000ea20000000000 */
[----:B---3--:R-:W-:-:S03]  /*2a10*/  PRMT R7, R10, 0x7604, R7 ;  /* 0x000076040a077816 */ /* 0x008fc60000000007 */
[----:B------:R-:W3:Y:S04]  /*2a20*/  LDS.U8 R11, [R21+0x1440] ;  /* 0x00144000150b7984 */ /* 0x000ee80000000000 */
[----:B------:R-:W3:Y:S01]  /*2a30*/  LDS.U8 R76, [R21+0x1448] ;  /* 0x00144800154c7984 */ /* 0x000ee20000000000 */
[----:B----4-:R-:W-:Y:S02]  /*2a40*/  PRMT R9, R20, 0x7604, R9 ;  /* 0x0000760414097816 */ /* 0x010fe40000000009 */
[----:B0-----:R-:W-:Y:S02]  /*2a50*/  PRMT R13, R72, 0x7604, R13 ;  /* 0x00007604480d7816 */ /* 0x001fe4000000000d */
[----:B-1----:R-:W-:Y:S02]  /*2a60*/  PRMT R5, R8, 0x7054, R5 ;  /* 0x0000705408057816 */ /* 0x002fe40000000005 */
[----:B------:R-:W-:-:S02]  /*2a70*/  PRMT R7, R12, 0x7054, R7 ;  /* 0x000070540c077816 */ /* 0x000fc40000000007 */
[----:B------:R-:W-:Y:S02]  /*2a80*/  PRMT R70, R70, 0x7054, R9 ;  /* 0x0000705446467816 */ /* 0x000fe40000000009 */
[----:B------:R-:W-:Y:S02]  /*2a90*/  PRMT R13, R74, 0x7054, R13 ;  /* 0x000070544a0d7816 */ /* 0x000fe4000000000d */
[----:B--2---:R-:W-:Y:S02]  /*2aa0*/  PRMT R68, R68, 0x654, R5 ;  /* 0x0000065444447816 */ /* 0x004fe40000000005 */
[----:B------:R-:W-:Y:S02]  /*2ab0*/  PRMT R69, R14, 0x654, R7 ;  /* 0x000006540e457816 */ /* 0x000fe40000000007 */
[----:B---3--:R-:W-:Y:S02]  /*2ac0*/  PRMT R70, R11, 0x654, R70 ;  /* 0x000006540b467816 */ /* 0x008fe40000000046 */
[----:B------:R-:W-:-:S04]  /*2ad0*/  PRMT R71, R76, 0x654, R13 ;  /* 0x000006544c477816 */ /* 0x000fc8000000000d */
[----:B------:R-:W-:-:S06]  /*2ae0*/  WARPGROUP.ARRIVE ;  /* 0x00000000000079c5 */ /* 0x000fcc0000000000 */
[----:B------:R-:W-:Y:S03]  /*2af0*/  QGMMA.64x64x32.F32.E4M3.E4M3 R24, R68, gdesc[UR4], R24, gsb0 ;  /* 0x00e0000444187df3 */ /* 0x000fe60008000818 */
        /* <DEDUP_REMOVED lines=28> */
[----:B------:R-:W-:Y:S01]  /*2cc0*/  PRMT R71, R76, 0x654, R13 ;  /* 0x000006544c477816 */ /* 0x000fe2000000000d */
[----:B------:R-:W-:Y:S06]  /*2cd0*/  @!P0 BRA `(.L_x_32) ;  /* 0x0000000000048947 */ /* 0x000fec0003800000 */
[----:B------:R-:W-:Y:S01]  /*2ce0*/  BPT.TRAP 0x1 ;  /* 0x000000040000795c */ /* 0x000fe20000300000 */
.L_x_32:
[----:B------:R-:W-:Y:S02]  /*2cf0*/  UISETP.GT.U32.AND UP0, UPT, UR42, 0x1, UPT ;  /* 0x000000012a00788c */ /* 0x000fe4000bf04070 */
[----:B------:R-:W-:-:S04]  /*2d00*/  ULEA UR5, UR4, UR46, 0x3 ;  /* 0x0000002e04057291 */ /* 0x000fc8000f8e183f */
[----:B------:R-:W-:Y:S01]  /*2d10*/  UIADD3 UR5, UR5, 0x70, URZ ;  /* 0x0000007005057890 */ /* 0x000fe2000fffe03f */
[----:B------:R-:W-:-:S03]  /*2d20*/  PLOP3.LUT P2, PT, PT, PT, UP0, 0x80, 0x0 ;  /* 0x000000000000781c */ /* 0x000fc60003f4f008 */
[----:B------:R-:W-:-:S09]  /*2d30*/  UPRMT UR5, URZ, 0x654, UR5 ;  /* 0x000006543f057896 */ /* 0x000fd20008000005 */
[----:B------:R-:W-:Y:S01]  /*2d40*/  SYNCS.ARRIVE.TRANS64.RED.A1T0 RZ, [UR5], RZ ;  /* 0x000000ffffff79a7 */ /* 0x000fe20008100405 */
[----:B------:R-:W-:Y:S05]  /*2d50*/  @P2 BRA `(.L_x_33) ;  /* 0x0000000000042947 */ /* 0x000fea0003800000 */
[----:B------:R-:W-:Y:S01]  /*2d60*/  BPT.TRAP 0x1 ;  /* 0x000000040000795c */ /* 0x000fe20000300000 */
.L_x_33:
[----:B------:R-:W-:Y:S01]  /*2d70*/  UIADD3 UR6, UR9, 0x4, URZ ;  /* 0x0000000409067890 */ /* 0x000fe2000fffe03f */
[----:B------:R-:W-:Y:S01]  /*2d80*/  WARPGROUP.ARRIVE ;  /* 0x00000000000079c5 */ /* 0x000fe20000000000 */
[----:B------:R-:W-:Y:S01]  /*2d90*/  UMOV UR7, 0x40000040 ;  /* 0x4000004000077882 */ /* 0x000fe20000000000 */
[----:B------:R-:W-:-:S04]  /*2da0*/  UIADD3 UR4, UR4, 0x1, URZ ;  /* 0x0000000104047890 */ /* 0x000fc8000fffe03f */
[----:B------:R-:W-:-:S05]  /*2db0*/  UISETP.NE.AND UP0, UPT, UR4, 0xe, UPT ;  /* 0x0000000e0400788c */ /* 0x000fca000bf05270 */
[----:B------:R-:W-:Y:S01]  /*2dc0*/  QGMMA.64x64x32.F32.E4M3.E4M3 R24, R68, gdesc[UR4], R24, gsb0 ;  /* 0x00e0000444187df3 */ /* 0x000fe20008000818 */
[----:B------:R-:W-:Y:S02]  /*2dd0*/  USEL UR4, UR4, URZ, UP0 ;  /* 0x0000003f04047287 */ /* 0x000fe40008000000 */
        /* <DEDUP_REMOVED lines=31> */
.L_x_34:
[----:B------:R-:W-:Y:S01]  /*2fd0*/  IMAD.SHL.U32 R80, R0, 0x2000, RZ ;  /* 0x0000200000507824 */ /* 0x000fe200078e00ff */
[----:B------:R-:W-:Y:S04]  /*2fe0*/  BSSY B0, `(.L_x_35) ;  /* 0x0000005000007945 */ /* 0x000fe80003800000 */
[----:B------:R-:W-:Y:S01]  /*2ff0*/  IADD3 R12, R80, UR46, R61 ;  /* 0x0000002e500c7c10 */ /* 0x000fe2000fffe03d */
[----:B------:R-:W-:Y:S06]  /*3000*/  @P1 BRA `(.L_x_36) ;  /* 0x0000000000081947 */ /* 0x000fec0003800000 */
[----:B------:R-:W0:Y:S02]  /*3010*/  SYNCS.PHASECHK.TRANS64.TRYWAIT P1, [R15+URZ], R78 ;  /* 0x0000004e0f0075a7 */ /* 0x000e24000802017f */
[----:B0-----:R-:W-:Y:S05]  /*3020*/  @!P1 BRA `(.L_x_37) ;  /* 0x0000005000f89947 */ /* 0x001fea0003800000 */
.L_x_36:
[----:B------:R-:W-:Y:S05]  /*3030*/  BSYNC B0 ;  /* 0x0000000000007941 */ /* 0x000fea0003800000 */
.L_x_35:
[----:B------:R-:W-:Y:S01]  /*3040*/  IMAD.IADD R14, R65, 0x1, R12 ;  /* 0x00000001410e7824 */ /* 0x000fe200078e020c */
[----:B------:R-:W-:Y:S01]  /*3050*/  LDS.U8 R4, [R12+0x800] ;  /* 0x000800000c047984 */ /* 0x000fe20000000000 */
[----:B------:R-:W-:Y:S05]  /*3060*/  WARPSYNC.ALL ;  /* 0x0000000000007948 */ /* 0x000fea0003800000 */
[----:B------:R-:W1:Y:S04]  /*3070*/  LDS.U8 R5, [R12+0x840] ;  /* 0x000840000c057984 */ /* 0x000e680000000000 */
[----:B------:R-:W-:Y:S04]  /*3080*/  LDS.U8 R6, [R12+0x808] ;  /* 0x000808000c067984 */ /* 0x000fe80000000000 */
[----:B------:R-:W2:Y:S04]  /*3090*/  LDS.U8 R11, [R12+0x848] ;  /* 0x000848000c0b7984 */ /* 0x000ea80000000000 */
[----:B------:R-:W-:Y:S04]  /*30a0*/  LDS.U8 R8, [R12+0xc00] ;  /* 0x000c00000c087984 */ /* 0x000fe80000000000 */
[----:B0-----:R-:W0:Y:S04]  /*30b0*/  LDS.U8 R15, [R12+0xc40] ;  /* 0x000c40000c0f7984 */ /* 0x001e280000000000 */
[----:B------:R-:W-:Y:S04]  /*30c0*/  LDS.U8 R10, [R12+0xc08] ;  /* 0x000c08000c0a7984 */ /* 0x000fe80000000000 */
[----:B------:R-:W3:Y:S04]  /*30d0*/  LDS.U8 R73, [R12+0xc48] ;  /* 0x000c48000c497984 */ /* 0x000ee80000000000 */
        /* <DEDUP_REMOVED lines=10> */
[----:B0-----:R-:W-:Y:S02]  /*3180*/  PRMT R8, R15, 0x7604, R8 ;  /* 0x000076040f087816 */ /* 0x001fe40000000008 */
[----:B---3--:R-:W-:Y:S02]  /*3190*/  PRMT R10, R73, 0x7604, R10 ;  /* 0x00007604490a7816 */ /* 0x008fe4000000000a */
        /* <DEDUP_REMOVED lines=8> */
[----:B------:R-:W-:Y:S01]  /*3220*/  UIADD3 UR6, UR9, 0x6, URZ ;  /* 0x0000000609067890 */ /* 0x000fe2000fffe03f */
[----:B------:R-:W-:Y:S01]  /*3230*/  WARPGROUP.ARRIVE ;  /* 0x00000000000079c5 */ /* 0x000fe20000000000 */
[----:B------:R-:W-:Y:S01]  /*3240*/  UMOV UR7, 0x40000040 ;  /* 0x4000004000077882 */ /* 0x000fe20000000000 */
[C---:B------:R-:W-:Y:S01]  /*3250*/  ISETP.GT.AND P1, PT, R3.reuse, 0x2, PT ;  /* 0x000000020300780c */ /* 0x040fe20003f24270 */
[----:B------:R-:W-:-:S05]  /*3260*/  VIADD R3, R3, 0xffffffff ;  /* 0xffffffff03037836 */ /* 0x000fca0000000000 */
[----:B------:R-:W-:Y:S01]  /*3270*/  QGMMA.64x64x32.F32.E4M3.E4M3 R24, R68, gdesc[UR4], R24, gsb0 ;  /* 0x00e0000444187df3 */ /* 0x000fe20008000818 */
[----:B------:R-:W-:Y:S02]  /*3280*/  R2UR UR6, R0 ;  /* 0x00000000000672ca */ /* 0x000fe400000e0000 */
[----:B------:R-:W-:-:S04]  /*3290*/  WARPGROUP.DEPBAR.LE gsb0, 0x0 ;  /* 0x00008000000079c5 */ /* 0x000fc80000010000 */
[----:B------:R-:W-:Y:S09]  /*32a0*/  @P1 BRA `(.L_x_38) ;  /* 0xfffffff400401947 */ /* 0x000ff2000383ffff */
.L_x_30:
[----:B------:R-:W-:Y:S01]  /*32b0*/  IMAD.MOV.U32 R5, RZ, RZ, 0x40000040 ;  /* 0x40000040ff057424 */ /* 0x000fe200078e00ff */
[----:B------:R-:W-:Y:S01]  /*32c0*/  LEA R4, R0, UR8, 0x9 ;  /* 0x0000000800047c11 */ /* 0x000fe2000f8e48ff */
[----:B------:R-:W-:Y:S01]  /*32d0*/  WARPGROUP.ARRIVE ;  /* 0x00000000000079c5 */ /* 0x000fe20000000000 */
[----:B------:R-:W-:Y:S01]  /*32e0*/  IADD3 R80, R80, UR46, R61 ;  /* 0x0000002e50507c10 */ /* 0x000fe2000fffe03d */
[----:B------:R-:W-:Y:S01]  /*32f0*/  IMAD.MOV.U32 R7, RZ, RZ, 0x40000040 ;  /* 0x40000040ff077424 */ /* 0x000fe200078e00ff */
[C---:B------:R-:W-:Y:S01]  /*3300*/  R2UR UR6, R4.reuse ;  /* 0x00000000040672ca */ /* 0x040fe200000e0000 */
[----:B------:R-:W-:Y:S01]  /*3310*/  VIADD R6, R4, 0x2 ;  /* 0x0000000204067836 */ /* 0x000fe20000000000 */
[----:B------:R-:W-:Y:S01]  /*3320*/  R2UR UR7, R5 ;  /* 0x00000000050772ca */ /* 0x000fe200000e0000 */
[----:B------:R-:W-:-:S12]  /*3330*/  IMAD.IADD R14, R65, 0x1, R80 ;  /* 0x00000001410e7824 */ /* 0x000fd800078e0250 */
[----:B------:R-:W-:Y:S01]  /*3340*/  QGMMA.64x64x32.F32.E4M3.E4M3 R24, R84, gdesc[UR4], R24, gsb0 ;  /* 0x00e0000454187df3 */ /* 0x000fe20008000818 */
[----:B------:R-:W-:Y:S02]  /*3350*/  R2UR UR6, R6 ;  /* 0x00000000060672ca */ /* 0x000fe400000e0000 */
[----:B------:R-:W-:Y:S01]  /*3360*/  R2UR UR7, R7 ;  /* 0x00000000070772ca */ /* 0x000fe200000e0000 */
[----:B------:R-:W-:Y:S02]  /*3370*/  WARPGROUP.DEPBAR.LE gsb0, 0x0 ;  /* 0x00008000000079c5 */ /* 0x000fe40000010000 */
[----:B------:R-:W-:Y:S04]  /*3380*/  LDS.U8 R10, [R80+0x1400] ;  /* 0x00140000500a7984 */ /* 0x000fe80000000000 */
[----:B------:R-:W0:Y:S04]  /*3390*/  LDS.U8 R21, [R80+0x1440] ;  /* 0x0014400050157984 */ /* 0x000e280000000000 */
[----:B------:R-:W-:Y:S04]  /*33a0*/  LDS.U8 R0, [R80+0x1000] ;  /* 0x0010000050007984 */ /* 0x000fe80000000000 */
[----:B------:R-:W1:Y:S04]  /*33b0*/  LDS.U8 R3, [R80+0x1040] ;  /* 0x0010400050037984 */ /* 0x000e680000000000 */
[----:B------:R-:W-:Y:S04]  /*33c0*/  LDS.U8 R8, [R80+0x1008] ;  /* 0x0010080050087984 */ /* 0x000fe80000000000 */
[----:B------:R-:W2:Y:S04]  /*33d0*/  LDS.U8 R13, [R80+0x1048] ;  /* 0x00104800500d7984 */ /* 0x000ea80000000000 */
[----:B------:R-:W-:Y:S04]  /*33e0*/  LDS.U8 R12, [R80+0x1408] ;  /* 0x00140800500c7984 */ /* 0x000fe80000000000 */
[----:B------:R-:W3:Y:S04]  /*33f0*/  LDS.U8 R73, [R80+0x1448] ;  /* 0x0014480050497984 */ /* 0x000ee80000000000 */
        /* <DEDUP_REMOVED lines=53> */
.L_x_39:
        /* <DEDUP_REMOVED lines=8> */
.L_x_40:
[C---:B------:R-:W-:Y:S01]  /*37d0*/  VIADD R6, R4.reuse, 0x4 ;  /* 0x0000000404067836 */ /* 0x040fe20000000000 */
[----:B------:R-:W-:Y:S01]  /*37e0*/  WARPGROUP.ARRIVE ;  /* 0x00000000000079c5 */ /* 0x000fe20000000000 */
[----:B------:R-:W-:Y:S02]  /*37f0*/  IMAD.MOV.U32 R7, RZ, RZ, 0x40000040 ;  /* 0x40000040ff077424 */ /* 0x000fe400078e00ff */
[----:B------:R-:W-:Y:S01]  /*3800*/  VIADD R4, R4, 0x6 ;  /* 0x0000000604047836 */ /* 0x000fe20000000000 */
[----:B------:R-:W-:Y:S01]  /*3810*/  R2UR UR6, R6 ;  /* 0x00000000060672ca */ /* 0x000fe200000e0000 */
[----:B------:R-:W-:Y:S01]  /*3820*/  IMAD.MOV.U32 R5, RZ, RZ, 0x40000040 ;  /* 0x40000040ff057424 */ /* 0x000fe200078e00ff */
[----:B------:R-:W-:-:S13]  /*3830*/  R2UR UR7, R7 ;  /* 0x00000000070772ca */ /* 0x000fda00000e0000 */
        /* <DEDUP_REMOVED lines=35> */
.L_x_26:
[----:B------:R0:W-:Y:S01]  /*3a70*/  SYNCS.ARRIVE.TRANS64.A1T0 RZ, [R63+UR49], RZ ;  /* 0x000000ff3fff79a7 */ /* 0x0001e20008100031 */
[----:B------:R-:W-:Y:S05]  /*3a80*/  @!P0 BRA `(.L_x_41) ;  /* 0x0000000000048947 */ /* 0x000fea0003800000 */
[----:B------:R-:W-:Y:S01]  /*3a90*/  BPT.TRAP 0x1 ;  /* 0x000000040000795c */ /* 0x000fe20000300000 */
.L_x_41:
[----:B------:R-:W-:Y:S02]  /*3aa0*/  UIADD3 UR6, UR47, UR41, URZ ;  /* 0x000000292f067290 */ /* 0x000fe4000fffe03f */
[----:B------:R-:W-:Y:S02]  /*3ab0*/  UISETP.GT.U32.AND UP0, UPT, UR42, 0x1, UPT ;  /* 0x000000012a00788c */ /* 0x000fe4000bf04070 */
[----:B------:R-:W-:-:S04]  /*3ac0*/  USHF.R.U32.HI UR4, URZ, 0x1, UR6 ;  /* 0x000000013f047899 */ /* 0x000fc80008011606 */
[----:B------:R-:W-:Y:S01]  /*3ad0*/  UIMAD.WIDE.U32 UR4, UR4, -0x6db6db6d, URZ ;  /* 0x92492493040478a5 */ /* 0x000fe2000f8e003f */
[----:B------:R-:W-:-:S03]  /*3ae0*/  PLOP3.LUT P0, PT, PT, PT, UP0, 0x80, 0x0 ;  /* 0x000000000000781c */ /* 0x000fc60003f0f008 */
[----:B------:R-:W-:-:S04]  /*3af0*/  USHF.R.U32.HI UR4, URZ, 0x2, UR5 ;  /* 0x000000023f047899 */ /* 0x000fc80008011605 */
[----:B------:R-:W-:-:S04]  /*3b00*/  UIMAD UR6, UR4, -0xe, UR6 ;  /* 0xfffffff2040678a4 */ /* 0x000fc8000f8e0206 */
[----:B------:R-:W-:-:S04]  /*3b10*/  ULEA UR6, UR6, UR46, 0x3 ;  /* 0x0000002e06067291 */ /* 0x000fc8000f8e183f */
[----:B------:R-:W-:-:S04]  /*3b20*/  UIADD3 UR6, UR6, 0x70, URZ ;  /* 0x0000007006067890 */ /* 0x000fc8000fffe03f */
[----:B------:R-:W-:-:S09]  /*3b30*/  UPRMT UR6, URZ, 0x654, UR6 ;  /* 0x000006543f067896 */ /* 0x000fd20008000006 */
[----:B------:R-:W-:Y:S01]  /*3b40*/  SYNCS.ARRIVE.TRANS64.RED.A1T0 RZ, [UR6], RZ ;  /* 0x000000ffffff79a7 */ /* 0x000fe20008100406 */
[----:B------:R-:W-:Y:S05]  /*3b50*/  @P0 BRA `(.L_x_42) ;  /* 0x0000000000040947 */ /* 0x000fea0003800000 */
[----:B------:R-:W-:Y:S01]  /*3b60*/  BPT.TRAP 0x1 ;  /* 0x000000040000795c */ /* 0x000fe20000300000 */
.L_x_42:
[----:B------:R-:W-:Y:S01]  /*3b70*/  SHF.L.U32 R3, R67, 0x1f, RZ ;  /* 0x0000001f43037819 */ /* 0x000fe200000006ff */
[----:B------:R-:W-:Y:S01]  /*3b80*/  UIADD3 UR41, UR48, UR41, URZ ;  /* 0x0000002930297290 */ /* 0x000fe2000fffe03f */
[----:B------:R-:W1:Y:S01]  /*3b90*/  LDC R13, c[0x0][0x288] ;  /* 0x0000a200ff0d7b82 */ /* 0x000e620000000800 */
[----:B------:R-:W-:Y:S01]  /*3ba0*/  UISETP.GE.U32.AND UP1, UPT, UR48, 0xe, UPT ;  /* 0x0000000e3000788c */ /* 0x000fe2000bf26070 */
[----:B------:R-:W-:Y:S01]  /*3bb0*/  IMAD.SHL.U32 R8, R60, 0x2, RZ ;  /* 0x000000023c087824 */ /* 0x000fe200078e00ff */
[----:B------:R-:W-:Y:S02]  /*3bc0*/  UISETP.GT.U32.AND UP0, UPT, UR41, 0xd, UPT ;  /* 0x0000000d2900788c */ /* 0x000fe4000bf04070 */
[----:B------:R-:W-:Y:S02]  /*3bd0*/  USHF.R.U32.HI UR4, URZ, 0x1, UR41 ;  /* 0x000000013f047899 */ /* 0x000fe40008011629 */
[----:B------:R-:W-:Y:S01]  /*3be0*/  UISETP.LT.U32.AND UP0, UPT, UR48, 0xe, UP0 ;  /* 0x0000000e3000788c */ /* 0x000fe20008701070 */
[----:B------:R-:W2:Y:S01]  /*3bf0*/  SYNCS.PHASECHK.TRANS64.TRYWAIT P0, [R66+UR45+0x10], R3 ;  /* 0x00001003420075a7 */ /* 0x000ea2000800016d */
[----:B------:R-:W-:Y:S01]  /*3c00*/  UIMAD.WIDE.U32 UR4, UR4, -0x6db6db6d, URZ ;  /* 0x92492493040478a5 */ /* 0x000fe2000f8e003f */
[----:B------:R-:W-:Y:S01]  /*3c10*/  SHF.R.S32.HI R9, RZ, 0x1f, R8 ;  /* 0x0000001fff097819 */ /* 0x000fe20000011408 */
[----:B------:R-:W-:-:S02]  /*3c20*/  USEL UR6, URZ, 0x1, !UP0 ;  /* 0x000000013f067887 */ /* 0x000fc4000c000000 */
[----:B------:R-:W-:Y:S02]  /*3c30*/  USHF.R.U32.HI UR4, URZ, 0x2, UR5 ;  /* 0x000000023f047899 */ /* 0x000fe40008011605 */
[----:B------:R-:W-:Y:S02]  /*3c40*/  ULOP3.LUT UR40, UR40, UR6, URZ, 0x3c, !UPT ;  /* 0x0000000628287292 */ /* 0x000fe4000f8e3c3f */
[----:B------:R-:W-:Y:S02]  /*3c50*/  UIMAD UR41, UR4, -0xe, UR41 ;  /* 0xfffffff2042978a4 */ /* 0x000fe4000f8e0229 */
[----:B------:R-:W-:Y:S01]  /*3c60*/  @UP1 ULOP3.LUT UR40, UR40, 0x1, UR4, 0x78, !UPT ;  /* 0x0000000128281892 */ /* 0x000fe2000f8e7804 */
[----:B-12---:R-:W-:Y:S11]  /*3c70*/  @!P0 BRA `(.L_x_43) ;  /* 0x0000004400f88947 */ /* 0x006ff60003800000 */
.L_x_151:
[----:B-1----:R-:W-:Y:S01]  /*3c80*/  IMAD.SHL.U32 R3, R22, 0x40, RZ ;  /* 0x0000004016037824 */ /* 0x002fe200078e00ff */
[----:B------:R-:W-:Y:S01]  /*3c90*/  ULDC UR6, c[0x0][0x284] ;  /* 0x0000a10000067ab9 */ /* 0x000fe20000000800 */
[----:B------:R-:W-:Y:S01]  /*3ca0*/  IMAD.SHL.U32 R19, R19, 0x40, RZ ;  /* 0x0000004013137824 */ /* 0x000fe200078e00ff */
[----:B------:R-:W-:Y:S01]  /*3cb0*/  SHF.R.S32.HI R14, RZ, 0x1f, R18 ;  /* 0x0000001fff0e7819 */ /* 0x000fe20000011412 */
[----:B------:R-:W-:Y:S01]  /*3cc0*/  ULDC.64 UR4, c[0x0][0x5d0] ;  /* 0x0001740000047ab9 */ /* 0x000fe20000000a00 */
[----:B------:R-:W-:Y:S01]  /*3cd0*/  ISETP.GE.AND P0, PT, R3, UR6, PT ;  /* 0x0000000603007c0c */ /* 0x000fe2000bf06270 */
[----:B------:R-:W-:Y:S01]  /*3ce0*/  IMAD.WIDE.U32 R4, R18, UR4, R8 ;  /* 0x0000000412047c25 */ /* 0x000fe2000f8e0008 */
[----:B------:R-:W-:Y:S02]  /*3cf0*/  SHF.R.S32.HI R12, RZ, 0x1f, R19 ;  /* 0x0000001fff0c7819 */ /* 0x000fe40000011413 */
[C---:B------:R-:W-:Y:S01]  /*3d00*/  ISETP.GE.OR P0, PT, R19.reuse, R13, P0 ;  /* 0x0000000d1300720c */ /* 0x040fe20000706670 */
[----:B------:R-:W-:Y:S01]  /*3d10*/  IMAD R7, R14, UR4, RZ ;  /* 0x000000040e077c24 */ /* 0x000fe2000f8e02ff */
[----:B------:R-:W-:-:S03]  /*3d20*/  IADD3 R4, P1, R19, R4, RZ ;  /* 0x0000000413047210 */ /* 0x000fc60007f3e0ff */
[----:B------:R-:W-:-:S05]  /*3d30*/  IMAD R7, R18, UR5, R7 ;  /* 0x0000000512077c24 */ /* 0x000fca000f8e0207 */
[----:B------:R-:W-:-:S03]  /*3d40*/  IADD3.X R5, R12, R5, R7, P1, !PT ;  /* 0x000000050c057210 */ /* 0x000fc60000ffe407 */
[----:B------:R-:W-:Y:S05]  /*3d50*/  @P0 BRA `(.L_x_44) ;  /* 0x0000002400a80947 */ /* 0x000fea0003800000 */
[----:B------:R-:W1:Y:S01]  /*3d60*/  LDC.64 R10, c[0x0][0x5c8] ;  /* 0x00017200ff0a7b82 */ /* 0x000e620000000a00 */
[----:B------:R-:W-:Y:S01]  /*3d70*/  IMAD.WIDE R22, R22, 0x40, R58 ;  /* 0x0000004016167825 */ /* 0x000fe200078e023a */
[----:B------:R-:W-:Y:S01]  /*3d80*/  ULDC.64 UR4, c[0x0][0x5c0] ;  /* 0x0001700000047ab9 */ /* 0x000fe20000000a00 */
[----:B------:R-:W-:Y:S02]  /*3d90*/  BSSY B0, `(.L_x_44) ;  /* 0x0000266000007945 */ /* 0x000fe40003800000 */
[-C--:B-1----:R-:W-:Y:S02]  /*3da0*/  IMAD R0, R23, R10.reuse, RZ ;  /* 0x0000000a17007224 */ /* 0x082fe400078e02ff */
[----:B------:R-:W-:-:S04]  /*3db0*/  IMAD.WIDE.U32 R4, R22, R10, R4 ;  /* 0x0000000a16047225 */ /* 0x000fc800078e0004 */
[----:B------:R-:W-:Y:S01]  /*3dc0*/  IMAD R7, R22, R11, R0 ;  /* 0x0000000b16077224 */ /* 0x000fe200078e0200 */
[----:B------:R-:W-:Y:S02]  /*3dd0*/  LEA R6, P0, R10, R4, 0x3 ;  /* 0x000000040a067211 */ /* 0x000fe400078018ff */
[----:B------:R-:W-:Y:S01]  /*3de0*/  IADD3 R4, P1, R4, UR4, RZ ;  /* 0x0000000404047c10 */ /* 0x000fe2000ff3e0ff */
[----:B------:R-:W-:Y:S01]  /*3df0*/  IMAD.IADD R7, R5, 0x1, R7 ;  /* 0x0000000105077824 */ /* 0x000fe200078e0207 */
[----:B------:R-:W-:-:S04]  /*3e00*/  IADD3 R6, P2, R6, UR4, RZ ;  /* 0x0000000406067c10 */ /* 0x000fc8000ff5e0ff */
[----:B------:R-:W-:Y:S01]  /*3e10*/  LEA.HI.X R0, R10, R7, R11, 0x3, P0 ;  /* 0x000000070a007211 */ /* 0x000fe200000f1c0b */
[----:B------:R-:W-:Y:S01]  /*3e20*/  IMAD R10, R60, -0x2, R13 ;  /* 0xfffffffe3c0a7824 */ /* 0x000fe200078e020d */
[----:B-----5:R-:W-:Y:S02]  /*3e30*/  FSETP.NEU.AND P0, PT, R57, RZ, PT ;  /* 0x000000ff3900720b */ /* 0x020fe40003f0d000 */
[----:B------:R-:W-:Y:S02]  /*3e40*/  IADD3.X R5, R7, UR5, RZ, P1, !PT ;  /* 0x0000000507057c10 */ /* 0x000fe40008ffe4ff */
[----:B------:R-:W-:Y:S01]  /*3e50*/  IADD3.X R7, R0, UR5, RZ, P2, !PT ;  /* 0x0000000500077c10 */ /* 0x000fe200097fe4ff */
[----:B------:R-:W-:Y:S02]  /*3e60*/  IMAD.IADD R0, R62, 0x1, -R3 ;  /* 0x000000013e007824 */ /* 0x000fe400078e0a03 */
[----:B------:R-:W-:-:S06]  /*3e70*/  IMAD.IADD R3, R10, 0x1, -R19 ;  /* 0x000000010a037824 */ /* 0x000fcc00078e0a13 */
[----:B------:R-:W-:Y:S05]  /*3e80*/  @!P0 BRA `(.L_x_45) ;  /* 0x0000001c00188947 */ /* 0x000fea0003800000 */
[----:B------:R-:W1:Y:S01]  /*3e90*/  LDC.64 R20, c[0x0][0x5b0] ;  /* 0x00016c00ff147b82 */ /* 0x000e620000000a00 */
[----:B------:R-:W-:Y:S01]  /*3ea0*/  ULDC.64 UR4, c[0x0][0x5b8] ;  /* 0x00016e0000047ab9 */ /* 0x000fe20000000a00 */
[----:B------:R-:W-:Y:S01]  /*3eb0*/  BSSY B1, `(.L_x_46) ;  /* 0x0000011000017945 */ /* 0x000fe20003800000 */
[----:B------:R-:W-:-:S04]  /*3ec0*/  IMAD.WIDE.U32 R8, R18, UR4, R8 ;  /* 0x0000000412087c25 */ /* 0x000fc8000f8e0008 */
[----:B------:R-:W-:Y:S01]  /*3ed0*/  IMAD R11, R14, UR4, RZ ;  /* 0x000000040e0b7c24 */ /* 0x000fe2000f8e02ff */
[----:B------:R-:W2:Y:S01]  /*3ee0*/  LDC.64 R68, c[0x0][0x5a8] ;  /* 0x00016a00ff447b82 */ /* 0x000ea20000000a00 */
[----:B------:R-:W-:Y:S02]  /*3ef0*/  IADD3 R10, P0, R19, R8, RZ ;  /* 0x00000008130a7210 */ /* 0x000fe40007f1e0ff */
[----:B------:R-:W-:-:S05]  /*3f00*/  IMAD R11, R18, UR5, R11 ;  /* 0x00000005120b7c24 */ /* 0x000fca000f8e020b */
[----:B------:R-:W-:Y:S02]  /*3f10*/  IADD3.X R11, R12, R9, R11, P0, !PT ;  /* 0x000000090c0b7210 */ /* 0x000fe400007fe40b */
[----:B------:R-:W-:-:S04]  /*3f20*/  ISETP.GE.AND P0, PT, R3, 0x1, PT ;  /* 0x000000010300780c */ /* 0x000fc80003f06270 */
[----:B------:R-:W-:Y:S01]  /*3f30*/  ISETP.LT.OR P3, PT, R0, 0x1, !P0 ;  /* 0x000000010000780c */ /* 0x000fe20004761670 */
[-C--:B-1----:R-:W-:Y:S02]  /*3f40*/  IMAD R12, R23, R20.reuse, RZ ;  /* 0x00000014170c7224 */ /* 0x082fe400078e02ff */
[----:B------:R-:W-:-:S04]  /*3f50*/  IMAD.WIDE.U32 R8, R22, R20, R10 ;  /* 0x0000001416087225 */ /* 0x000fc800078e000a */
[----:B------:R-:W-:Y:S01]  /*3f60*/  IMAD R12, R22, R21, R12 ;  /* 0x00000015160c7224 */ /* 0x000fe200078e020c */
[----:B--2---:R-:W-:-:S04]  /*3f70*/  IADD3 R8, P1, R8, R68, RZ ;  /* 0x0000004408087210 */ /* 0x004fc80007f3e0ff */
[--C-:B------:R-:W-:Y:S02]  /*3f80*/  IADD3.X R9, R69, R9, R12.reuse, P1, !PT ;  /* 0x0000000945097210 */ /* 0x100fe40000ffe40c */
[----:B------:R-:W-:Y:S01]  /*3f90*/  PRMT R12, RZ, 0x7610, R12 ;  /* 0x00007610ff0c7816 */ /* 0x000fe2000000000c */
[----:B------:R-:W-:Y:S06]  /*3fa0*/  @P3 BRA `(.L_x_47) ;  /* 0x0000000000043947 */ /* 0x000fec0003800000 */
[----:B------:R1:W5:Y:S02]  /*3fb0*/  LDG.E.U8 R12, desc[UR36][R8.64] ;  /* 0x00000024080c7981 */ /* 0x000364000c1e1100 */
.L_x_47:
[----:B------:R-:W-:Y:S05]  /*3fc0*/  BSYNC B1 ;  /* 0x0000000000017941 */ /* 0x000fea0003800000 */
.L_x_46:
[----:B-----5:R-:W-:Y:S01]  /*3fd0*/  LOP3.LUT R12, R12, 0xff, RZ, 0xc0, !PT ;  /* 0x000000ff0c0c7812 */ /* 0x020fe200078ec0ff */
[----:B------:R-:W-:Y:S01]  /*3fe0*/  BSSY B1, `(.L_x_48) ;  /* 0x000000c000017945 */ /* 0x000fe20003800000 */
[----:B------:R-:W-:Y:S02]  /*3ff0*/  ISETP.GE.AND P1, PT, R3, 0x2, PT ;  /* 0x000000020300780c */ /* 0x000fe40003f26270 */
[----:B------:R-:W-:Y:S02]  /*4000*/  F2FP.F16.E4M3.UNPACK_B R12, R12 ;  /* 0x0000000cff0c723e */ /* 0x000fe400020006ff */
[----:B------:R-:W-:-:S03]  /*4010*/  ISETP.LT.OR P2, PT, R0, 0x1, !P1 ;  /* 0x000000010000780c */ /* 0x000fc60004f41670 */
[----:B------:R-:W-:-:S05]  /*4020*/  HADD2.F32 R12, -RZ, R12.H0_H0 ;  /* 0x2000000cff0c7230 */ /* 0x000fca0000004100 */
[----:B------:R-:W-:Y:S01]  /*4030*/  FMUL R13, R12, R57 ;  /* 0x000000390c0d7220 */ /* 0x000fe20000400000 */
[----:B------:R-:W-:-:S03]  /*4040*/  PRMT R12, RZ, 0x7610, R12 ;  /* 0x00007610ff0c7816 */ /* 0x000fc6000000000c */
[----:B------:R-:W-:-:S05]  /*4050*/  FFMA R13, R24, R56, R13 ;  /* 0x00000038180d7223 */ /* 0x000fca000000000d */
[----:B------:R-:W-:-:S05]  /*4060*/  F2FP.SATFINITE.E4M3.F32.PACK_AB_MERGE_C R13, RZ, R13, RZ ;  /* 0x0000000dff0d723e */ /* 0x000fca00048070ff */
[----:B------:R2:W-:Y:S01]  /*4070*/  @!P3 STG.E.U8 desc[UR36][R4.64], R13 ;  /* 0x0000000d0400b986 */ /* 0x0005e2000c101124 */
[----:B------:R-:W-:Y:S05]  /*4080*/  @P2 BRA `(.L_x_49) ;  /* 0x0000000000042947 */ /* 0x000fea0003800000 */
[----:B------:R3:W5:Y:S02]  /*4090*/  LDG.E.U8 R12, desc[UR36][R8.64+0x1] ;  /* 0x00000124080c7981 */ /* 0x000764000c1e1100 */
.L_x_49:
[----:B------:R-:W-:Y:S05]  /*40a0*/  BSYNC B1 ;  /* 0x0000000000017941 */ /* 0x000fea0003800000 */
.L_x_48:
[----:B-----5:R-:W-:Y:S01]  /*40b0*/  LOP3.LUT R12, R12, 0xff, RZ, 0xc0, !PT ;  /* 0x000000ff0c0c7812 */ /* 0x020fe200078ec0ff */
[----:B------:R-:W-:Y:S01]  /*40c0*/  BSSY B1, `(.L_x_50) ;  /* 0x0000012000017945 */ /* 0x000fe20003800000 */
[----:B--2---:R-:W-:Y:S02]  /*40d0*/  IADD3 R13, P3, R22, 0x8, RZ ;  /* 0x00000008160d7810 */ /* 0x004fe40007f7e0ff */
[----:B------:R-:W-:Y:S02]  /*40e0*/  F2FP.F16.E4M3.UNPACK_B R12, R12 ;  /* 0x0000000cff0c723e */ /* 0x000fe400020006ff */
[----:B------:R-:W-:Y:S01]  /*40f0*/  ISETP.LT.OR P0, PT, R0, 0x9, !P0 ;  /* 0x000000090000780c */ /* 0x000fe20004701670 */
[----:B------:R-:W-:Y:S02]  /*4100*/  IMAD.X R23, RZ, RZ, R23, P3 ;  /* 0x000000ffff177224 */ /* 0x000fe400018e0617 */
[----:B------:R-:W-:Y:S02]  /*4110*/  HADD2.F32 R12, -RZ, R12.H0_H0 ;  /* 0x2000000cff0c7230 */ /* 0x000fe40000004100 */
[----:B------:R-:W-:-:S02]  /*4120*/  IMAD R14, R23, R20, RZ ;  /* 0x00000014170e7224 */ /* 0x000fc400078e02ff */
[----:B------:R-:W-:-:S04]  /*4130*/  IMAD.WIDE.U32 R10, R13, R20, R10 ;  /* 0x000000140d0a7225 */ /* 0x000fc800078e000a */
[----:B------:R-:W-:Y:S01]  /*4140*/  FMUL R12, R12, R57 ;  /* 0x000000390c0c7220 */ /* 0x000fe20000400000 */
[----:B------:R-:W-:-:S03]  /*4150*/  IMAD R14, R13, R21, R14 ;  /* 0x000000150d0e7224 */ /* 0x000fc600078e020e */
[----:B------:R-:W-:-:S01]  /*4160*/  FFMA R12, R25, R56, R12 ;  /* 0x00000038190c7223 */ /* 0x000fc2000000000c */
[----:B------:R-:W-:-:S04]  /*4170*/  IADD3 R10, P3, R10, R68, RZ ;  /* 0x000000440a0a7210 */ /* 0x000fc80007f7e0ff */
[----:B------:R-:W-:Y:S02]  /*4180*/  F2FP.SATFINITE.E4M3.F32.PACK_AB_MERGE_C R13, RZ, R12, RZ ;  /* 0x0000000cff0d723e */ /* 0x000fe400048070ff */
[----:B------:R-:W-:Y:S02]  /*4190*/  IADD3.X R11, R69, R11, R14, P3, !PT ;  /* 0x0000000b450b7210 */ /* 0x000fe40001ffe40e */
[----:B------:R-:W-:Y:S01]  /*41a0*/  PRMT R12, RZ, 0x7610, R12 ;  /* 0x00007610ff0c7816 */ /* 0x000fe2000000000c */
[----:B------:R2:W-:Y:S01]  /*41b0*/  @!P2 STG.E.U8 desc[UR36][R4.64+0x1], R13 ;  /* 0x0000010d0400a986 */ /* 0x0005e2000c101124 */
[----:B------:R-:W-:Y:S05]  /*41c0*/  @P0 BRA `(.L_x_51) ;  /* 0x0000000000040947 */ /* 0x000fea0003800000 */
[----:B------:R4:W5:Y:S02]  /*41d0*/  LDG.E.U8 R12, desc[UR36][R10.64] ;  /* 0x000000240a0c7981 */ /* 0x000964000c1e1100 */
.L_x_51:
[----:B------:R-:W-:Y:S05]  /*41e0*/  BSYNC B1 ;  /* 0x0000000000017941 */ /* 0x000fea0003800000 */
.L_x_50:
[----:B-----5:R-:W-:Y:S01]  /*41f0*/  LOP3.LUT R12, R12, 0xff, RZ, 0xc0, !PT ;  /* 0x000000ff0c0c7812 */ /* 0x020fe200078ec0ff */
[----:B------:R-:W-:Y:S01]  /*4200*/  BSSY B1, `(.L_x_52) ;  /* 0x000000b000017945 */ /* 0x000fe20003800000 */
[----:B------:R-:W-:Y:S02]  /*4210*/  ISETP.LT.OR P1, PT, R0, 0x9, !P1 ;  /* 0x000000090000780c */ /* 0x000fe40004f21670 */
[----:B------:R-:W-:-:S05]  /*4220*/  F2FP.F16.E4M3.UNPACK_B R12, R12 ;  /* 0x0000000cff0c723e */ /* 0x000fca00020006ff */
[----:B------:R-:W-:-:S05]  /*4230*/  HADD2.F32 R12, -RZ, R12.H0_H0 ;  /* 0x2000000cff0c7230 */ /* 0x000fca0000004100 */
[----:B--2---:R-:W-:Y:S01]  /*4240*/  FMUL R13, R12, R57 ;  /* 0x000000390c0d7220 */ /* 0x004fe20000400000 */
[----:B------:R-:W-:-:S03]  /*4250*/  PRMT R12, RZ, 0x7610, R12 ;  /* 0x00007610ff0c7816 */ /* 0x000fc6000000000c */
[----:B------:R-:W-:-:S05]  /*4260*/  FFMA R13, R26, R56, R13 ;  /* 0x000000381a0d7223 */ /* 0x000fca000000000d */
[----:B------:R-:W-:-:S05]  /*4270*/  F2FP.SATFINITE.E4M3.F32.PACK_AB_MERGE_C R13, RZ, R13, RZ ;  /* 0x0000000dff0d723e */ /* 0x000fca00048070ff */
[----:B------:R2:W-:Y:S01]  /*4280*/  @!P0 STG.E.U8 desc[UR36][R6.64], R13 ;  /* 0x0000000d06008986 */ /* 0x0005e2000c101124 */
[----:B------:R-:W-:Y:S05]  /*4290*/  @P1 BRA `(.L_x_53) ;  /* 0x0000000000041947 */ /* 0x000fea0003800000 */
[----:B------:R0:W5:Y:S02]  /*42a0*/  LDG.E.U8 R12, desc[UR36][R10.64+0x1] ;  /* 0x000001240a0c7981 */ /* 0x000164000c1e1100 */
.L_x_53:
[----:B------:R-:W-:Y:S05]  /*42b0*/  BSYNC B1 ;  /* 0x0000000000017941 */ /* 0x000fea0003800000 */
.L_x_52:
[----:B-----5:R-:W-:Y:S01]  /*42c0*/  LOP3.LUT R12, R12, 0xff, RZ, 0xc0, !PT ;  /* 0x000000ff0c0c7812 */ /* 0x020fe200078ec0ff */
[----:B------:R-:W-:Y:S01]  /*42d0*/  BSSY B1, `(.L_x_54) ;  /* 0x000000c000017945 */ /* 0x000fe20003800000 */
[----:B------:R-:W-:Y:S02]  /*42e0*/  ISETP.GE.AND P0, PT, R3, 0x9, PT ;  /* 0x000000090300780c */ /* 0x000fe40003f06270 */
[----:B------:R-:W-:Y:S02]  /*42f0*/  F2FP.F16.E4M3.UNPACK_B R12, R12 ;  /* 0x0000000cff0c723e */ /* 0x000fe400020006ff */
[----:B------:R-:W-:-:S03]  /*4300*/  ISETP.LT.OR P2, PT, R0, 0x1, !P0 ;  /* 0x000000010000780c */ /* 0x000fc60004741670 */
[----:B------:R-:W-:-:S05]  /*4310*/  HADD2.F32 R12, -RZ, R12.H0_H0 ;  /* 0x2000000cff0c7230 */ /* 0x000fca0000004100 */
[----:B------:R-:W-:-:S04]  /*4320*/  FMUL R12, R12, R57 ;  /* 0x000000390c0c7220 */ /* 0x000fc80000400000 */
[----:B------:R-:W-:-:S05]  /*4330*/  FFMA R12, R27, R56, R12 ;  /* 0x000000381b0c7223 */ /* 0x000fca000000000c */
[----:B--2---:R-:W-:Y:S02]  /*4340*/  F2FP.SATFINITE.E4M3.F32.PACK_AB_MERGE_C R13, RZ, R12, RZ ;  /* 0x0000000cff0d723e */ /* 0x004fe400048070ff */
[----:B------:R-:W-:-:S03]  /*4350*/  PRMT R12, RZ, 0x7610, R12 ;  /* 0x00007610ff0c7816 */ /* 0x000fc6000000000c */
[----:B------:R2:W-:Y:S01]  /*4360*/  @!P1 STG.E.U8 desc[UR36][R6.64+0x1], R13 ;  /* 0x0000010d06009986 */ /* 0x0005e2000c101124 */
[----:B------:R-:W-:Y:S05]  /*4370*/  @P2 BRA `(.L_x_55) ;  /* 0x0000000000042947 */ /* 0x000fea0003800000 */
[----:B------:R0:W5:Y:S02]  /*4380*/  LDG.E.U8 R12, desc[UR36][R8.64+0x8] ;  /* 0x00000824080c7981 */ /* 0x000164000c1e1100 */
.L_x_55:
[----:B------:R-:W-:Y:S05]  /*4390*/  BSYNC B1 ;  /* 0x0000000000017941 */ /* 0x000fea0003800000 */
.L_x_54:
[----:B-----5:R-:W-:Y:S01]  /*43a0*/  LOP3.LUT R12, R12, 0xff, RZ, 0xc0, !PT ;  /* 0x000000ff0c0c7812 */ /* 0x020fe200078ec0ff */
[----:B------:R-:W-:Y:S01]  /*43b0*/  BSSY B1, `(.L_x_56) ;  /* 0x000000c000017945 */ /* 0x000fe20003800000 */
[----:B------:R-:W-:Y:S02]  /*43c0*/  ISETP.GE.AND P1, PT, R3, 0xa, PT ;  /* 0x0000000a0300780c */ /* 0x000fe40003f26270 */
[----:B------:R-:W-:Y:S02]  /*43d0*/  F2FP.F16.E4M3.UNPACK_B R12, R12 ;  /* 0x0000000cff0c723e */ /* 0x000fe400020006ff */
[----:B------:R-:W-:-:S03]  /*43e0*/  ISETP.LT.OR P3, PT, R0, 0x1, !P1 ;  /* 0x000000010000780c */ /* 0x000fc60004f61670 */
        /* <DEDUP_REMOVED lines=8> */
.L_x_57:
[----:B------:R-:W-:Y:S05]  /*4470*/  BSYNC B1 ;  /* 0x0000000000017941 */ /* 0x000fea0003800000 */
.L_x_56:
[----:B-----5:R-:W-:Y:S01]  /*4480*/  LOP3.LUT R12, R12, 0xff, RZ, 0xc0, !PT ;  /* 0x000000ff0c0c7812 */ /* 0x020fe200078ec0ff */
[----:B------:R-:W-:Y:S01]  /*4490*/  BSSY B1, `(.L_x_58) ;  /* 0x000000b000017945 */ /* 0x000fe20003800000 */
[----:B------:R-:W-:Y:S02]  /*44a0*/  ISETP.LT.OR P0, PT, R0, 0x9, !P0 ;  /* 0x000000090000780c */ /* 0x000fe40004701670 */
[----:B------:R-:W-:-:S05]  /*44b0*/  F2FP.F16.E4M3.UNPACK_B R12, R12 ;  /* 0x0000000cff0c723e */ /* 0x000fca00020006ff */
        /* <DEDUP_REMOVED lines=8> */
.L_x_59:
[----:B------:R-:W-:Y:S05]  /*4540*/  BSYNC B1 ;  /* 0x0000000000017941 */ /* 0x000fea0003800000 */
.L_x_58:
        /* <DEDUP_REMOVED lines=12> */
.L_x_61:
[----:B------:R-:W-:Y:S05]  /*4610*/  BSYNC B1 ;  /* 0x0000000000017941 */ /* 0x000fea0003800000 */
.L_x_60:
        /* <DEDUP_REMOVED lines=13> */
.L_x_63:
[----:B------:R-:W-:Y:S05]  /*46f0*/  BSYNC B1 ;  /* 0x0000000000017941 */ /* 0x000fea0003800000 */
.L_x_62:
        /* <DEDUP_REMOVED lines=13> */
.L_x_65:
[----:B------:R-:W-:Y:S05]  /*47d0*/  BSYNC B1 ;  /* 0x0000000000017941 */ /* 0x000fea0003800000 */
.L_x_64:
        /* <DEDUP_REMOVED lines=12> */
.L_x_67:
[----:B------:R-:W-:Y:S05]  /*48a0*/  BSYNC B1 ;  /* 0x0000000000017941 */ /* 0x000fea0003800000 */
.L_x_66:
        /* <DEDUP_REMOVED lines=12> */
.L_x_69:
[----:B------:R-:W-:Y:S05]  /*4970*/  BSYNC B1 ;  /* 0x0000000000017941 */ /* 0x000fea0003800000 */
.L_x_68:
        /* <DEDUP_REMOVED lines=13> */
.L_x_71:
[----:B------:R-:W-:Y:S05]  /*4a50*/  BSYNC B1 ;  /* 0x0000000000017941 */ /* 0x000fea0003800000 */
.L_x_70:
        /* <DEDUP_REMOVED lines=13> */
.L_x_73:
[----:B------:R-:W-:Y:S05]  /*4b30*/  BSYNC B1 ;  /* 0x0000000000017941 */ /* 0x000fea0003800000 */
.L_x_72:
        /* <DEDUP_REMOVED lines=12> */
.L_x_75:
[----:B------:R-:W-:Y:S05]  /*4c00*/  BSYNC B1 ;  /* 0x0000000000017941 */ /* 0x000fea0003800000 */
.L_x_74:
        /* <DEDUP_REMOVED lines=12> */
.L_x_77:
[----:B------:R-:W-:Y:S05]  /*4cd0*/  BSYNC B1 ;  /* 0x0000000000017941 */ /* 0x000fea0003800000 */
.L_x_76:
        /* <DEDUP_REMOVED lines=13> */
.L_x_79:
[----:B------:R-:W-:Y:S05]  /*4db0*/  BSYNC B1 ;  /* 0x0000000000017941 */ /* 0x000fea0003800000 */
.L_x_78:
        /* <DEDUP_REMOVED lines=13> */
.L_x_81:
[----:B------:R-:W-:Y:S05]  /*4e90*/  BSYNC B1 ;  /* 0x0000000000017941 */ /* 0x000fea0003800000 */
.L_x_80:
        /* <DEDUP_REMOVED lines=12> */
.L_x_83:
[----:B------:R-:W-:Y:S05]  /*4f60*/  BSYNC B1 ;  /* 0x0000000000017941 */ /* 0x000fea0003800000 */
.L_x_82:
        /* <DEDUP_REMOVED lines=12> */
.L_x_85:
[----:B------:R-:W-:Y:S05]  /*5030*/  BSYNC B1 ;  /* 0x0000000000017941 */ /* 0x000fea0003800000 */
.L_x_84:
        /* <DEDUP_REMOVED lines=13> */
.L_x_87:
[----:B------:R-:W-:Y:S05]  /*5110*/  BSYNC B1 ;  /* 0x0000000000017941 */ /* 0x000fea0003800000 */
.L_x_86:
        /* <DEDUP_REMOVED lines=13> */
.L_x_89:
[----:B------:R-:W-:Y:S05]  /*51f0*/  BSYNC B1 ;  /* 0x0000000000017941 */ /* 0x000fea0003800000 */
.L_x_88:
        /* <DEDUP_REMOVED lines=12> */
.L_x_91:
[----:B------:R-:W-:Y:S05]  /*52c0*/  BSYNC B1 ;  /* 0x0000000000017941 */ /* 0x000fea0003800000 */
.L_x_90:
        /* <DEDUP_REMOVED lines=12> */
.L_x_93:
[----:B------:R-:W-:Y:S05]  /*5390*/  BSYNC B1 ;  /* 0x0000000000017941 */ /* 0x000fea0003800000 */
.L_x_92:
        /* <DEDUP_REMOVED lines=13> */
.L_x_95:
[----:B------:R-:W-:Y:S05]  /*5470*/  BSYNC B1 ;  /* 0x0000000000017941 */ /* 0x000fea0003800000 */
.L_x_94:
        /* <DEDUP_REMOVED lines=13> */
.L_x_97:
[----:B------:R-:W-:Y:S05]  /*5550*/  BSYNC B1 ;  /* 0x0000000000017941 */ /* 0x000fea0003800000 */
.L_x_96:
        /* <DEDUP_REMOVED lines=12> */
.L_x_99:
[----:B------:R-:W-:Y:S05]  /*5620*/  BSYNC B1 ;  /* 0x0000000000017941 */ /* 0x000fea0003800000 */
.L_x_98:
        /* <DEDUP_REMOVED lines=12> */
.L_x_101:
[----:B------:R-:W-:Y:S05]  /*56f0*/  BSYNC B1 ;  /* 0x0000000000017941 */ /* 0x000fea0003800000 */
.L_x_100:
        /* <DEDUP_REMOVED lines=13> */
.L_x_103:
[----:B------:R-:W-:Y:S05]  /*57d0*/  BSYNC B1 ;  /* 0x0000000000017941 */ /* 0x000fea0003800000 */
.L_x_102:
[----:B-----5:R-:W-:Y:S01]  /*57e0*/  LOP3.LUT R12, R12, 0xff, RZ, 0xc0, !PT ;  /* 0x000000ff0c0c7812 */ /* 0x020fe200078ec0ff */
[----:B------:R-:W-:Y:S01]  /*57f0*/  BSSY B1, `(.L_x_104) ;  /* 0x000000c000017945 */ /* 0x000fe20003800000 */
[----:B------:R-:W-:Y:S02]  /*5800*/  ISETP.GE.AND P1, PT, R3, 0x3a, PT ;  /* 0x0000003a0300780c */ /* 0x000fe40003f26270 */
[----:B------:R-:W-:Y:S02]  /*5810*/  F2FP.F16.E4M3.UNPACK_B R12, R12 ;  /* 0x0000000cff0c723e */ /* 0x000fe400020006ff */
[----:B------:R-:W-:Y:S02]  /*5820*/  ISETP.LT.OR P3, PT, R0, 0x1, !P1 ;  /* 0x000000010000780c */ /* 0x000fe40004f61670 */
[----:B------:R-:W-:Y:S01]  /*5830*/  PRMT R3, RZ, 0x7610, R3 ;  /* 0x00007610ff037816 */ /* 0x000fe20000000003 */
[----:B------:R-:W-:-:S05]  /*5840*/  HADD2.F32 R12, -RZ, R12.H0_H0 ;  /* 0x2000000cff0c7230 */ /* 0x000fca0000004100 */
[----:B--2---:R-:W-:-:S04]  /*5850*/  FMUL R13, R12, R57 ;  /* 0x000000390c0d7220 */ /* 0x004fc80000400000 */
[----:B------:R-:W-:-:S05]  /*5860*/  FFMA R13, R52, R56, R13 ;  /* 0x00000038340d7223 */ /* 0x000fca000000000d */
[----:B------:R-:W-:-:S05]  /*5870*/  F2FP.SATFINITE.E4M3.F32.PACK_AB_MERGE_C R13, RZ, R13, RZ ;  /* 0x0000000dff0d723e */ /* 0x000fca00048070ff */
[----:B------:R2:W-:Y:S01]  /*5880*/  @!P2 STG.E.U8 desc[UR36][R4.64+0x38], R13 ;  /* 0x0000380d0400a986 */ /* 0x0005e2000c101124 */
[----:B------:R-:W-:Y:S05]  /*5890*/  @P3 BRA `(.L_x_105) ;  /* 0x0000000000043947 */ /* 0x000fea0003800000 */
[----:B------:R0:W5:Y:S02]  /*58a0*/  LDG.E.U8 R3, desc[UR36][R8.64+0x39] ;  /* 0x0000392408037981 */ /* 0x000164000c1e1100 */
.L_x_105:
[----:B------:R-:W-:Y:S05]  /*58b0*/  BSYNC B1 ;  /* 0x0000000000017941 */ /* 0x000fea0003800000 */
.L_x_104:
[----:B-----5:R-:W-:Y:S01]  /*58c0*/  LOP3.LUT R3, R3, 0xff, RZ, 0xc0, !PT ;  /* 0x000000ff03037812 */ /* 0x020fe200078ec0ff */
[----:B------:R-:W-:Y:S01]  /*58d0*/  BSSY B1, `(.L_x_106) ;  /* 0x000000b000017945 */ /* 0x000fe20003800000 */
[----:B------:R-:W-:Y:S02]  /*58e0*/  ISETP.LT.OR P0, PT, R0, 0x9, !P0 ;  /* 0x000000090000780c */ /* 0x000fe40004701670 */
[----:B------:R-:W-:-:S05]  /*58f0*/  F2FP.F16.E4M3.UNPACK_B R3, R3 ;  /* 0x00000003ff03723e */ /* 0x000fca00020006ff */
[----:B01-3--:R-:W-:Y:S01]  /*5900*/  HADD2.F32 R8, -RZ, R3.H0_H0 ;  /* 0x20000003ff087230 */ /* 0x00bfe20000004100 */
[----:B------:R-:W-:-:S04]  /*5910*/  PRMT R3, RZ, 0x7610, R3 ;  /* 0x00007610ff037816 */ /* 0x000fc80000000003 */
[----:B------:R-:W-:-:S04]  /*5920*/  FMUL R8, R8, R57 ;  /* 0x0000003908087220 */ /* 0x000fc80000400000 */
[----:B------:R-:W-:-:S05]  /*5930*/  FFMA R8, R53, R56, R8 ;  /* 0x0000003835087223 */ /* 0x000fca0000000008 */
[----:B------:R-:W-:-:S05]  /*5940*/  F2FP.SATFINITE.E4M3.F32.PACK_AB_MERGE_C R9, RZ, R8, RZ ;  /* 0x00000008ff09723e */ /* 0x000fca00048070ff */
[----:B------:R0:W-:Y:S01]  /*5950*/  @!P3 STG.E.U8 desc[UR36][R4.64+0x39], R9 ;  /* 0x000039090400b986 */ /* 0x0001e2000c101124 */
[----:B------:R-:W-:Y:S05]  /*5960*/  @P0 BRA `(.L_x_107) ;  /* 0x0000000000040947 */ /* 0x000fea0003800000 */
[----:B------:R1:W5:Y:S02]  /*5970*/  LDG.E.U8 R3, desc[UR36][R10.64+0x38] ;  /* 0x000038240a037981 */ /* 0x000364000c1e1100 */
.L_x_107:
[----:B------:R-:W-:Y:S05]  /*5980*/  BSYNC B1 ;  /* 0x0000000000017941 */ /* 0x000fea0003800000 */
.L_x_106:
[----:B-----5:R-:W-:Y:S01]  /*5990*/  LOP3.LUT R3, R3, 0xff, RZ, 0xc0, !PT ;  /* 0x000000ff03037812 */ /* 0x020fe200078ec0ff */
[----:B------:R-:W-:Y:S01]  /*59a0*/  BSSY B1, `(.L_x_108) ;  /* 0x000000b000017945 */ /* 0x000fe20003800000 */
[----:B------:R-:W-:Y:S02]  /*59b0*/  ISETP.LT.OR P1, PT, R0, 0x9, !P1 ;  /* 0x000000090000780c */ /* 0x000fe40004f21670 */
[----:B------:R-:W-:Y:S02]  /*59c0*/  F2FP.F16.E4M3.UNPACK_B R3, R3 ;  /* 0x00000003ff03723e */ /* 0x000fe400020006ff */
[----:B------:R-:W-:-:S03]  /*59d0*/  PRMT R0, RZ, 0x7610, R0 ;  /* 0x00007610ff007816 */ /* 0x000fc60000000000 */
[----:B0-2---:R-:W-:-:S05]  /*59e0*/  HADD2.F32 R4, -RZ, R3.H0_H0 ;  /* 0x20000003ff047230 */ /* 0x005fca0000004100 */
[----:B------:R-:W-:-:S04]  /*59f0*/  FMUL R3, R4, R57 ;  /* 0x0000003904037220 */ /* 0x000fc80000400000 */
[----:B------:R-:W-:-:S05]  /*5a00*/  FFMA R3, R54, R56, R3 ;  /* 0x0000003836037223 */ /* 0x000fca0000000003 */
[----:B------:R-:W-:-:S05]  /*5a10*/  F2FP.SATFINITE.E4M3.F32.PACK_AB_MERGE_C R3, RZ, R3, RZ ;  /* 0x00000003ff03723e */ /* 0x000fca00048070ff */
[----:B------:R0:W-:Y:S01]  /*5a20*/  @!P0 STG.E.U8 desc[UR36][R6.64+0x38], R3 ;  /* 0x0000380306008986 */ /* 0x0001e2000c101124 */
[----:B------:R-:W-:Y:S05]  /*5a30*/  @P1 BRA `(.L_x_109) ;  /* 0x0000000000041947 */ /* 0x000fea0003800000 */
[----:B------:R2:W5:Y:S02]  /*5a40*/  LDG.E.U8 R0, desc[UR36][R10.64+0x39] ;  /* 0x000039240a007981 */ /* 0x000564000c1e1100 */
.L_x_109:
[----:B------:R-:W-:Y:S05]  /*5a50*/  BSYNC B1 ;  /* 0x0000000000017941 */ /* 0x000fea0003800000 */
.L_x_108:
[----:B------:R-:W-:Y:S05]  /*5a60*/  @P1 BRA `(.L_x_110) ;  /* 0x0000000800601947 */ /* 0x000fea0003800000 */
[----:B-----5:R-:W-:-:S04]  /*5a70*/  LOP3.LUT R0, R0, 0xff, RZ, 0xc0, !PT ;  /* 0x000000ff00007812 */ /* 0x020fc800078ec0ff */
[----:B------:R-:W-:-:S05]  /*5a80*/  F2FP.F16.E4M3.UNPACK_B R0, R0 ;  /* 0x00000000ff00723e */ /* 0x000fca00020006ff */
[----:B------:R-:W-:-:S05]  /*5a90*/  HADD2.F32 R0, -RZ, R0.H0_H0 ;  /* 0x20000000ff007230 */ /* 0x000fca0000004100 */
[----:B------:R-:W-:-:S04]  /*5aa0*/  FMUL R0, R0, R57 ;  /* 0x0000003900007220 */ /* 0x000fc80000400000 */
[----:B------:R-:W-:-:S05]  /*5ab0*/  FFMA R0, R55, R56, R0 ;  /* 0x0000003837007223 */ /* 0x000fca0000000000 */
[----:B0-----:R-:W-:-:S05]  /*5ac0*/  F2FP.SATFINITE.E4M3.F32.PACK_AB_MERGE_C R3, RZ, R0, RZ ;  /* 0x00000000ff03723e */ /* 0x001fca00048070ff */
[----:B------:R0:W-:Y:S01]  /*5ad0*/  STG.E.U8 desc[UR36][R6.64+0x39], R3 ;  /* 0x0000390306007986 */ /* 0x0001e2000c101124 */
[----:B------:R-:W-:Y:S05]  /*5ae0*/  BRA `(.L_x_110) ;  /* 0x0000000800407947 */ /* 0x000fea0003800000 */
.L_x_45:
[C---:B------:R-:W-:Y:S01]  /*5af0*/  ISETP.GE.AND P1, PT, R3.reuse, 0x1, PT ;  /* 0x000000010300780c */ /* 0x040fe20003f26270 */
[-C--:B------:R-:W-:Y:S01]  /*5b00*/  FMUL R24, R24, R56.reuse ;  /* 0x0000003818187220 */ /* 0x080fe20000400000 */
[----:B------:R-:W-:Y:S01]  /*5b10*/  ISETP.GE.AND P3, PT, R3, 0x2, PT ;  /* 0x000000020300780c */ /* 0x000fe20003f66270 */
[-C--:B------:R-:W-:Y:S01]  /*5b20*/  FMUL R25, R25, R56.reuse ;  /* 0x0000003819197220 */ /* 0x080fe20000400000 */
[----:B------:R-:W-:Y:S01]  /*5b30*/  ISETP.LT.OR P2, PT, R0, 0x1, !P1 ;  /* 0x000000010000780c */ /* 0x000fe20004f41670 */
[-C--:B------:R-:W-:Y:S01]  /*5b40*/  FMUL R26, R26, R56.reuse ;  /* 0x000000381a1a7220 */ /* 0x080fe20000400000 */
[C---:B------:R-:W-:Y:S01]  /*5b50*/  ISETP.LT.OR P5, PT, R0.reuse, 0x1, !P3 ;  /* 0x000000010000780c */ /* 0x040fe20005fa1670 */
[-C--:B------:R-:W-:Y:S01]  /*5b60*/  FMUL R27, R27, R56.reuse ;  /* 0x000000381b1b7220 */ /* 0x080fe20000400000 */
[----:B------:R-:W-:Y:S01]  /*5b70*/  ISETP.LT.OR P1, PT, R0, 0x9, !P1 ;  /* 0x000000090000780c */ /* 0x000fe20004f21670 */
[----:B------:R-:W-:Y:S01]  /*5b80*/  FMUL R28, R28, R56 ;  /* 0x000000381c1c7220 */ /* 0x000fe20000400000 */
[----:B------:R-:W-:Y:S01]  /*5b90*/  F2FP.SATFINITE.E4M3.F32.PACK_AB_MERGE_C R9, RZ, R24, RZ ;  /* 0x00000018ff09723e */ /* 0x000fe200048070ff */
[-C--:B------:R-:W-:Y:S01]  /*5ba0*/  FMUL R29, R29, R56.reuse ;  /* 0x000000381d1d7220 */ /* 0x080fe20000400000 */
[----:B------:R-:W-:Y:S01]  /*5bb0*/  ISETP.GE.AND P0, PT, R3, 0x9, PT ;  /* 0x000000090300780c */ /* 0x000fe20003f06270 */
[-C--:B------:R-:W-:Y:S01]  /*5bc0*/  FMUL R30, R30, R56.reuse ;  /* 0x000000381e1e7220 */ /* 0x080fe20000400000 */
[----:B------:R-:W-:Y:S01]  /*5bd0*/  F2FP.SATFINITE.E4M3.F32.PACK_AB_MERGE_C R25, RZ, R25, RZ ;  /* 0x00000019ff19723e */ /* 0x000fe200048070ff */
[----:B------:R-:W-:Y:S01]  /*5be0*/  FMUL R31, R31, R56 ;  /* 0x000000381f1f7220 */ /* 0x000fe20000400000 */
[----:B------:R-:W-:Y:S01]  /*5bf0*/  F2FP.SATFINITE.E4M3.F32.PACK_AB_MERGE_C R11, RZ, R26, RZ ;  /* 0x0000001aff0b723e */ /* 0x000fe200048070ff */
[----:B------:R1:W-:Y:S01]  /*5c00*/  @!P2 STG.E.U8 desc[UR36][R4.64], R9 ;  /* 0x000000090400a986 */ /* 0x0003e2000c101124 */
[----:B------:R-:W-:Y:S01]  /*5c10*/  ISETP.LT.OR P3, PT, R0, 0x9, !P3 ;  /* 0x000000090000780c */ /* 0x000fe20005f61670 */
[-C--:B------:R-:W-:Y:S01]  /*5c20*/  FMUL R32, R32, R56.reuse ;  /* 0x0000003820207220 */ /* 0x080fe20000400000 */
[C---:B------:R-:W-:Y:S01]  /*5c30*/  ISETP.LT.OR P4, PT, R0.reuse, 0x1, !P0 ;  /* 0x000000010000780c */ /* 0x040fe20004781670 */
[----:B------:R-:W-:Y:S01]  /*5c40*/  @!P5 STG.E.U8 desc[UR36][R4.64+0x1], R25 ;  /* 0x000001190400d986 */ /* 0x000fe2000c101124 */
[----:B------:R-:W-:Y:S01]  /*5c50*/  ISETP.GE.AND P2, PT, R3, 0xa, PT ;  /* 0x0000000a0300780c */ /* 0x000fe20003f46270 */
[-C--:B------:R-:W-:Y:S01]  /*5c60*/  FMUL R33, R33, R56.reuse ;  /* 0x0000003821217220 */ /* 0x080fe20000400000 */
[----:B------:R-:W-:Y:S01]  /*5c70*/  F2FP.SATFINITE.E4M3.F32.PACK_AB_MERGE_C R27, RZ, R27, RZ ;  /* 0x0000001bff1b723e */ /* 0x000fe200048070ff */
[----:B------:R2:W-:Y:S01]  /*5c80*/  @!P1 STG.E.U8 desc[UR36][R6.64], R11 ;  /* 0x0000000b06009986 */ /* 0x0005e2000c101124 */
[----:B------:R-:W-:Y:S01]  /*5c90*/  ISETP.LT.OR P1, PT, R0, 0x1, !P2 ;  /* 0x000000010000780c */ /* 0x000fe20005721670 */
[----:B------:R-:W-:Y:S01]  /*5ca0*/  FMUL R34, R34, R56 ;  /* 0x0000003822227220 */ /* 0x000fe20000400000 */
[----:B------:R-:W-:Y:S01]  /*5cb0*/  F2FP.SATFINITE.E4M3.F32.PACK_AB_MERGE_C R13, RZ, R28, RZ ;  /* 0x0000001cff0d723e */ /* 0x000fe200048070ff */
[-C--:B------:R-:W-:Y:S01]  /*5cc0*/  FMUL R35, R35, R56.reuse ;  /* 0x0000003823237220 */ /* 0x080fe20000400000 */
[----:B------:R-:W-:Y:S01]  /*5cd0*/  ISETP.GE.AND P5, PT, R3, 0x11, PT ;  /* 0x000000110300780c */ /* 0x000fe20003fa6270 */
[----:B------:R-:W-:Y:S01]  /*5ce0*/  @!P3 STG.E.U8 desc[UR36][R6.64+0x1], R27 ;  /* 0x0000011b0600b986 */ /* 0x000fe2000c101124 */
[----:B------:R-:W-:Y:S01]  /*5cf0*/  F2FP.SATFINITE.E4M3.F32.PACK_AB_MERGE_C R29, RZ, R29, RZ ;  /* 0x0000001dff1d723e */ /* 0x000fe200048070ff */
[-C--:B------:R-:W-:Y:S01]  /*5d00*/  FMUL R36, R36, R56.reuse ;  /* 0x0000003824247220 */ /* 0x080fe20000400000 */
[C---:B------:R-:W-:Y:S01]  /*5d10*/  ISETP.LT.OR P0, PT, R0.reuse, 0x9, !P0 ;  /* 0x000000090000780c */ /* 0x040fe20004701670 */
[----:B------:R-:W-:Y:S01]  /*5d20*/  @!P4 STG.E.U8 desc[UR36][R4.64+0x8], R13 ;  /* 0x0000080d0400c986 */ /* 0x000fe2000c101124 */
[C---:B------:R-:W-:Y:S01]  /*5d30*/  ISETP.LT.OR P2, PT, R0.reuse, 0x9, !P2 ;  /* 0x000000090000780c */ /* 0x040fe20005741670 */
[-C--:B------:R-:W-:Y:S01]  /*5d40*/  FMUL R37, R37, R56.reuse ;  /* 0x0000003825257220 */ /* 0x080fe20000400000 */
[----:B------:R-:W-:Y:S01]  /*5d50*/  ISETP.GE.AND P4, PT, R3, 0x12, PT ;  /* 0x000000120300780c */ /* 0x000fe20003f86270 */
[----:B------:R-:W-:Y:S01]  /*5d60*/  @!P1 STG.E.U8 desc[UR36][R4.64+0x9], R29 ;  /* 0x0000091d04009986 */ /* 0x000fe2000c101124 */
[----:B------:R-:W-:Y:S01]  /*5d70*/  ISETP.LT.OR P3, PT, R0, 0x1, !P5 ;  /* 0x000000010000780c */ /* 0x000fe20006f61670 */
[-C--:B------:R-:W-:Y:S01]  /*5d80*/  FMUL R38, R38, R56.reuse ;  /* 0x0000003826267220 */ /* 0x080fe20000400000 */
[----:B------:R-:W-:Y:S01]  /*5d90*/  ISETP.LT.OR P1, PT, R0, 0x1, !P4 ;  /* 0x000000010000780c */ /* 0x000fe20006721670 */
[----:B------:R-:W-:Y:S01]  /*5da0*/  FMUL R39, R39, R56 ;  /* 0x0000003827277220 */ /* 0x000fe20000400000 */
[----:B-1----:R-:W-:Y:S01]  /*5db0*/  F2FP.SATFINITE.E4M3.F32.PACK_AB_MERGE_C R9, RZ, R30, RZ ;  /* 0x0000001eff09723e */ /* 0x002fe200048070ff */
[-C--:B------:R-:W-:Y:S01]  /*5dc0*/  FMUL R40, R40, R56.reuse ;  /* 0x0000003828287220 */ /* 0x080fe20000400000 */
[----:B------:R-:W-:Y:S01]  /*5dd0*/  F2FP.SATFINITE.E4M3.F32.PACK_AB_MERGE_C R31, RZ, R31, RZ ;  /* 0x0000001fff1f723e */ /* 0x000fe200048070ff */
[----:B------:R-:W-:Y:S01]  /*5de0*/  FMUL R41, R41, R56 ;  /* 0x0000003829297220 */ /* 0x000fe20000400000 */
[----:B--2---:R-:W-:Y:S01]  /*5df0*/  F2FP.SATFINITE.E4M3.F32.PACK_AB_MERGE_C R11, RZ, R32, RZ ;  /* 0x00000020ff0b723e */ /* 0x004fe200048070ff */
[----:B------:R1:W-:Y:S01]  /*5e00*/  @!P0 STG.E.U8 desc[UR36][R6.64+0x8], R9 ;  /* 0x0000080906008986 */ /* 0x0003e2000c101124 */
[----:B------:R-:W-:Y:S01]  /*5e10*/  F2FP.SATFINITE.E4M3.F32.PACK_AB_MERGE_C R33, RZ, R33, RZ ;  /* 0x00000021ff21723e */ /* 0x000fe200048070ff */
[-C--:B------:R-:W-:Y:S01]  /*5e20*/  FMUL R42, R42, R56.reuse ;  /* 0x000000382a2a7220 */ /* 0x080fe20000400000 */
[C---:B------:R-:W-:Y:S01]  /*5e30*/  ISETP.LT.OR P4, PT, R0.reuse, 0x9, !P4 ;  /* 0x000000090000780c */ /* 0x040fe20006781670 */
[----:B------:R-:W-:Y:S01]  /*5e40*/  @!P2 STG.E.U8 desc[UR36][R6.64+0x9], R31 ;  /* 0x0000091f0600a986 */ /* 0x000fe2000c101124 */
[----:B------:R-:W-:Y:S01]  /*5e50*/  ISETP.LT.OR P2, PT, R0, 0x9, !P5 ;  /* 0x000000090000780c */ /* 0x000fe20006f41670 */
[-C--:B------:R-:W-:Y:S01]  /*5e60*/  FMUL R43, R43, R56.reuse ;  /* 0x000000382b2b7220 */ /* 0x080fe20000400000 */
[----:B------:R-:W-:Y:S01]  /*5e70*/  F2FP.SATFINITE.E4M3.F32.PACK_AB_MERGE_C R35, RZ, R35, RZ ;  /* 0x00000023ff23723e */ /* 0x000fe200048070ff */
[----:B------:R2:W-:Y:S01]  /*5e80*/  @!P3 STG.E.U8 desc[UR36][R4.64+0x10], R11 ;  /* 0x0000100b0400b986 */ /* 0x0005e2000c101124 */
[C---:B------:R-:W-:Y:S01]  /*5e90*/  ISETP.GE.AND P3, PT, R3.reuse, 0x19, PT ;  /* 0x000000190300780c */ /* 0x040fe20003f66270 */
[-C--:B------:R-:W-:Y:S01]  /*5ea0*/  FMUL R44, R44, R56.reuse ;  /* 0x000000382c2c7220 */ /* 0x080fe20000400000 */
[----:B------:R-:W-:Y:S01]  /*5eb0*/  F2FP.SATFINITE.E4M3.F32.PACK_AB_MERGE_C R37, RZ, R37, RZ ;  /* 0x00000025ff25723e */ /* 0x000fe200048070ff */
[----:B------:R-:W-:Y:S01]  /*5ec0*/  @!P1 STG.E.U8 desc[UR36][R4.64+0x11], R33 ;  /* 0x0000112104009986 */ /* 0x000fe2000c101124 */
[----:B------:R-:W-:Y:S01]  /*5ed0*/  ISETP.GE.AND P1, PT, R3, 0x1a, PT ;  /* 0x0000001a0300780c */ /* 0x000fe20003f26270 */
[----:B------:R-:W-:Y:S01]  /*5ee0*/  FMUL R45, R45, R56 ;  /* 0x000000382d2d7220 */ /* 0x000fe20000400000 */
[----:B------:R-:W-:Y:S01]  /*5ef0*/  ISETP.LT.OR P0, PT, R0, 0x1, !P3 ;  /* 0x000000010000780c */ /* 0x000fe20005f01670 */
[----:B------:R-:W-:Y:S01]  /*5f00*/  @!P4 STG.E.U8 desc[UR36][R6.64+0x11], R35 ;  /* 0x000011230600c986 */ /* 0x000fe2000c101124 */
[----:B-1----:R-:W-:Y:S01]  /*5f10*/  F2FP.SATFINITE.E4M3.F32.PACK_AB_MERGE_C R9, RZ, R34, RZ ;  /* 0x00000022ff09723e */ /* 0x002fe200048070ff */
[-C--:B------:R-:W-:Y:S01]  /*5f20*/  FMUL R46, R46, R56.reuse ;  /* 0x000000382e2e7220 */ /* 0x080fe20000400000 */
[C---:B------:R-:W-:Y:S01]  /*5f30*/  ISETP.LT.OR P5, PT, R0.reuse, 0x1, !P1 ;  /* 0x000000010000780c */ /* 0x040fe20004fa1670 */
[----:B------:R-:W-:Y:S01]  /*5f40*/  FMUL R47, R47, R56 ;  /* 0x000000382f2f7220 */ /* 0x000fe20000400000 */
[----:B------:R-:W-:Y:S01]  /*5f50*/  ISETP.LT.OR P3, PT, R0, 0x9, !P3 ;  /* 0x000000090000780c */ /* 0x000fe20005f61670 */
[----:B------:R1:W-:Y:S01]  /*5f60*/  @!P2 STG.E.U8 desc[UR36][R6.64+0x10], R9 ;  /* 0x000010090600a986 */ /* 0x0003e2000c101124 */
[----:B--2---:R-:W-:Y:S01]  /*5f70*/  F2FP.SATFINITE.E4M3.F32.PACK_AB_MERGE_C R11, RZ, R36, RZ ;  /* 0x00000024ff0b723e */ /* 0x004fe200048070ff */
[-C--:B------:R-:W-:Y:S01]  /*5f80*/  FMUL R48, R48, R56.reuse ;  /* 0x0000003830307220 */ /* 0x080fe20000400000 */
[----:B------:R-:W-:Y:S01]  /*5f90*/  ISETP.GE.AND P2, PT, R3, 0x21, PT ;  /* 0x000000210300780c */ /* 0x000fe20003f46270 */
[-C--:B------:R-:W-:Y:S01]  /*5fa0*/  FMUL R49, R49, R56.reuse ;  /* 0x0000003831317220 */ /* 0x080fe20000400000 */
[C---:B------:R-:W-:Y:S01]  /*5fb0*/  ISETP.LT.OR P1, PT, R0.reuse, 0x9, !P1 ;  /* 0x000000090000780c */ /* 0x040fe20004f21670 */
[----:B------:R-:W-:Y:S01]  /*5fc0*/  @!P0 STG.E.U8 desc[UR36][R4.64+0x18], R11 ;  /* 0x0000180b04008986 */ /* 0x000fe2000c101124 */
[----:B------:R-:W-:Y:S01]  /*5fd0*/  ISETP.LT.OR P4, PT, R0, 0x1, !P2 ;  /* 0x000000010000780c */ /* 0x000fe20005781670 */
[-C--:B------:R-:W-:Y:S01]  /*5fe0*/  FMUL R50, R50, R56.reuse ;  /* 0x0000003832327220 */ /* 0x080fe20000400000 */
[----:B------:R-:W-:Y:S01]  /*5ff0*/  ISETP.GE.AND P0, PT, R3, 0x22, PT ;  /* 0x000000220300780c */ /* 0x000fe20003f06270 */
[----:B------:R-:W-:Y:S01]  /*6000*/  @!P5 STG.E.U8 desc[UR36][R4.64+0x19], R37 ;  /* 0x000019250400d986 */ /* 0x000fe2000c101124 */
[----:B------:R-:W-:Y:S01]  /*6010*/  F2FP.SATFINITE.E4M3.F32.PACK_AB_MERGE_C R39, RZ, R39, RZ ;  /* 0x00000027ff27723e */ /* 0x000fe200048070ff */
[----:B------:R-:W-:Y:S01]  /*6020*/  FMUL R51, R51, R56 ;  /* 0x0000003833337220 */ /* 0x000fe20000400000 */
[----:B-1----:R-:W-:Y:S01]  /*6030*/  F2FP.SATFINITE.E4M3.F32.PACK_AB_MERGE_C R9, RZ, R38, RZ ;  /* 0x00000026ff09723e */ /* 0x002fe200048070ff */
[----:B------:R-:W-:Y:S01]  /*6040*/  FMUL R52, R52, R56 ;  /* 0x0000003834347220 */ /* 0x000fe20000400000 */
[----:B------:R-:W-:Y:S01]  /*6050*/  F2FP.SATFINITE.E4M3.F32.PACK_AB_MERGE_C R13, RZ, R40, RZ ;  /* 0x00000028ff0d723e */ /* 0x000fe200048070ff */
[-C--:B------:R-:W-:Y:S01]  /*6060*/  FMUL R53, R53, R56.reuse ;  /* 0x0000003835357220 */ /* 0x080fe20000400000 */
[----:B------:R-:W-:Y:S01]  /*6070*/  F2FP.SATFINITE.E4M3.F32.PACK_AB_MERGE_C R41, RZ, R41, RZ ;  /* 0x00000029ff29723e */ /* 0x000fe200048070ff */
[----:B------:R1:W-:Y:S01]  /*6080*/  @!P3 STG.E.U8 desc[UR36][R6.64+0x18], R9 ;  /* 0x000018090600b986 */ /* 0x0003e2000c101124 */
[----:B------:R-:W-:Y:S01]  /*6090*/  ISETP.LT.OR P3, PT, R0, 0x1, !P0 ;  /* 0x000000010000780c */ /* 0x000fe20004761670 */
[-C--:B------:R-:W-:Y:S01]  /*60a0*/  FMUL R54, R54, R56.reuse ;  /* 0x0000003836367220 */ /* 0x080fe20000400000 */
[C---:B------:R-:W-:Y:S01]  /*60b0*/  ISETP.LT.OR P2, PT, R0.reuse, 0x9, !P2 ;  /* 0x000000090000780c */ /* 0x040fe20005741670 */
[----:B------:R-:W-:Y:S01]  /*60c0*/  @!P1 STG.E.U8 desc[UR36][R6.64+0x19], R39 ;  /* 0x0000192706009986 */ /* 0x000fe2000c101124 */
[----:B------:R-:W-:Y:S01]  /*60d0*/  ISETP.GE.AND P1, PT, R3, 0x29, PT ;  /* 0x000000290300780c */ /* 0x000fe20003f26270 */
[----:B------:R-:W-:Y:S01]  /*60e0*/  FMUL R55, R55, R56 ;  /* 0x0000003837377220 */ /* 0x000fe20000400000 */
[----:B------:R-:W-:Y:S01]  /*60f0*/  F2FP.SATFINITE.E4M3.F32.PACK_AB_MERGE_C R43, RZ, R43, RZ ;  /* 0x0000002bff2b723e */ /* 0x000fe200048070ff */
[----:B------:R-:W-:Y:S01]  /*6100*/  @!P4 STG.E.U8 desc[UR36][R4.64+0x20], R13 ;  /* 0x0000200d0400c986 */ /* 0x000fe2000c101124 */
[----:B------:R-:W-:-:S02]  /*6110*/  ISETP.LT.OR P4, PT, R0, 0x9, !P0 ;  /* 0x000000090000780c */ /* 0x000fc40004781670 */
[----:B------:R-:W-:Y:S02]  /*6120*/  ISETP.GE.AND P0, PT, R3, 0x2a, PT ;  /* 0x0000002a0300780c */ /* 0x000fe40003f06270 */
[C---:B------:R-:W-:Y:S01]  /*6130*/  ISETP.LT.OR P5, PT, R0.reuse, 0x1, !P1 ;  /* 0x000000010000780c */ /* 0x040fe20004fa1670 */
[----:B------:R-:W-:Y:S01]  /*6140*/  @!P3 STG.E.U8 desc[UR36][R4.64+0x21], R41 ;  /* 0x000021290400b986 */ /* 0x000fe2000c101124 */
[C---:B------:R-:W-:Y:S02]  /*6150*/  ISETP.LT.OR P3, PT, R0.reuse, 0x1, !P0 ;  /* 0x000000010000780c */ /* 0x040fe40004761670 */
[----:B-1----:R-:W-:Y:S02]  /*6160*/  F2FP.SATFINITE.E4M3.F32.PACK_AB_MERGE_C R9, RZ, R42, RZ ;  /* 0x0000002aff09723e */ /* 0x002fe400048070ff */
[----:B------:R-:W-:Y:S02]  /*6170*/  F2FP.SATFINITE.E4M3.F32.PACK_AB_MERGE_C R11, RZ, R44, RZ ;  /* 0x0000002cff0b723e */ /* 0x000fe400048070ff */
[----:B------:R-:W-:Y:S01]  /*6180*/  F2FP.SATFINITE.E4M3.F32.PACK_AB_MERGE_C R45, RZ, R45, RZ ;  /* 0x0000002dff2d723e */ /* 0x000fe200048070ff */
[----:B------:R1:W-:Y:S01]  /*6190*/  @!P2 STG.E.U8 desc[UR36][R6.64+0x20], R9 ;  /* 0x000020090600a986 */ /* 0x0003e2000c101124 */
[----:B------:R-:W-:-:S02]  /*61a0*/  ISETP.LT.OR P2, PT, R0, 0x9, !P1 ;  /* 0x000000090000780c */ /* 0x000fc40004f41670 */
[C---:B------:R-:W-:Y:S01]  /*61b0*/  ISETP.GE.AND P1, PT, R3.reuse, 0x32, PT ;  /* 0x000000320300780c */ /* 0x040fe20003f26270 */
[----:B------:R-:W-:Y:S01]  /*61c0*/  @!P4 STG.E.U8 desc[UR36][R6.64+0x21], R43 ;  /* 0x0000212b0600c986 */ /* 0x000fe2000c101124 */
[----:B------:R-:W-:Y:S02]  /*61d0*/  ISETP.GE.AND P4, PT, R3, 0x31, PT ;  /* 0x000000310300780c */ /* 0x000fe40003f86270 */
[C---:B------:R-:W-:Y:S01]  /*61e0*/  ISETP.LT.OR P0, PT, R0.reuse, 0x9, !P0 ;  /* 0x000000090000780c */ /* 0x040fe20004701670 */
[----:B------:R2:W-:Y:S01]  /*61f0*/  @!P5 STG.E.U8 desc[UR36][R4.64+0x28], R11 ;  /* 0x0000280b0400d986 */ /* 0x0005e2000c101124 */
[C---:B------:R-:W-:Y:S02]  /*6200*/  ISETP.LT.OR P5, PT, R0.reuse, 0x1, !P1 ;  /* 0x000000010000780c */ /* 0x040fe40004fa1670 */
[----:B------:R-:W-:Y:S01]  /*6210*/  F2FP.SATFINITE.E4M3.F32.PACK_AB_MERGE_C R47, RZ, R47, RZ ;  /* 0x0000002fff2f723e */ /* 0x000fe200048070ff */
[----:B------:R-:W-:Y:S01]  /*6220*/  @!P3 STG.E.U8 desc[UR36][R4.64+0x29], R45 ;  /* 0x0000292d0400b986 */ /* 0x000fe2000c101124 */
[----:B------:R-:W-:-:S02]  /*6230*/  ISETP.LT.OR P3, PT, R0, 0x1, !P4 ;  /* 0x000000010000780c */ /* 0x000fc40006761670 */
[----:B-1----:R-:W-:Y:S02]  /*6240*/  F2FP.SATFINITE.E4M3.F32.PACK_AB_MERGE_C R9, RZ, R46, RZ ;  /* 0x0000002eff09723e */ /* 0x002fe400048070ff */
[----:B------:R-:W-:Y:S02]  /*6250*/  F2FP.SATFINITE.E4M3.F32.PACK_AB_MERGE_C R49, RZ, R49, RZ ;  /* 0x00000031ff31723e */ /* 0x000fe400048070ff */
[----:B------:R-:W-:Y:S01]  /*6260*/  ISETP.LT.OR P4, PT, R0, 0x9, !P4 ;  /* 0x000000090000780c */ /* 0x000fe20006781670 */
[----:B------:R1:W-:Y:S01]  /*6270*/  @!P2 STG.E.U8 desc[UR36][R6.64+0x28], R9 ;  /* 0x000028090600a986 */ /* 0x0003e2000c101124 */
[----:B--2---:R-:W-:Y:S02]  /*6280*/  F2FP.SATFINITE.E4M3.F32.PACK_AB_MERGE_C R11, RZ, R48, RZ ;  /* 0x00000030ff0b723e */ /* 0x004fe400048070ff */
[C---:B------:R-:W-:Y:S01]  /*6290*/  ISETP.GE.AND P2, PT, R3.reuse, 0x3a, PT ;  /* 0x0000003a0300780c */ /* 0x040fe20003f46270 */
[----:B------:R-:W-:Y:S01]  /*62a0*/  @!P0 STG.E.U8 desc[UR36][R6.64+0x29], R47 ;  /* 0x0000292f06008986 */ /* 0x000fe2000c101124 */
[----:B------:R-:W-:-:S02]  /*62b0*/  ISETP.GE.AND P0, PT, R3, 0x39, PT ;  /* 0x000000390300780c */ /* 0x000fc40003f06270 */
[C---:B------:R-:W-:Y:S01]  /*62c0*/  ISETP.LT.OR P1, PT, R0.reuse, 0x9, !P1 ;  /* 0x000000090000780c */ /* 0x040fe20004f21670 */
[----:B------:R2:W-:Y:S01]  /*62d0*/  @!P3 STG.E.U8 desc[UR36][R4.64+0x30], R11 ;  /* 0x0000300b0400b986 */ /* 0x0005e2000c101124 */
[C---:B------:R-:W-:Y:S02]  /*62e0*/  ISETP.LT.OR P3, PT, R0.reuse, 0x1, !P0 ;  /* 0x000000010000780c */ /* 0x040fe40004761670 */
[C---:B------:R-:W-:Y:S01]  /*62f0*/  ISETP.LT.OR P0, PT, R0.reuse, 0x9, !P0 ;  /* 0x000000090000780c */ /* 0x040fe20004701670 */
[----:B------:R3:W-:Y:S01]  /*6300*/  @!P5 STG.E.U8 desc[UR36][R4.64+0x31], R49 ;  /* 0x000031310400d986 */ /* 0x0007e2000c101124 */
[C---:B------:R-:W-:Y:S02]  /*6310*/  ISETP.LT.OR P5, PT, R0.reuse, 0x1, !P2 ;  /* 0x000000010000780c */ /* 0x040fe400057a1670 */
[----:B------:R-:W-:Y:S02]  /*6320*/  ISETP.LT.OR P2, PT, R0, 0x9, !P2 ;  /* 0x000000090000780c */ /* 0x000fe40005741670 */
[----:B------:R-:W-:-:S02]  /*6330*/  F2FP.SATFINITE.E4M3.F32.PACK_AB_MERGE_C R3, RZ, R50, RZ ;  /* 0x00000032ff03723e */ /* 0x000fc400048070ff */
[----:B------:R-:W-:Y:S02]  /*6340*/  F2FP.SATFINITE.E4M3.F32.PACK_AB_MERGE_C R51, RZ, R51, RZ ;  /* 0x00000033ff33723e */ /* 0x000fe400048070ff */
[----:B-1----:R-:W-:Y:S01]  /*6350*/  F2FP.SATFINITE.E4M3.F32.PACK_AB_MERGE_C R9, RZ, R52, RZ ;  /* 0x00000034ff09723e */ /* 0x002fe200048070ff */
[----:B------:R3:W-:Y:S01]  /*6360*/  @!P4 STG.E.U8 desc[UR36][R6.64+0x30], R3 ;  /* 0x000030030600c986 */ /* 0x0007e2000c101124 */
[----:B------:R-:W-:Y:S02]  /*6370*/  F2FP.SATFINITE.E4M3.F32.PACK_AB_MERGE_C R53, RZ, R53, RZ ;  /* 0x00000035ff35723e */ /* 0x000fe400048070ff */
[----:B--2---:R-:W-:Y:S01]  /*6380*/  F2FP.SATFINITE.E4M3.F32.PACK_AB_MERGE_C R11, RZ, R54, RZ ;  /* 0x00000036ff0b723e */ /* 0x004fe200048070ff */
[----:B------:R3:W-:Y:S01]  /*6390*/  @!P1 STG.E.U8 desc[UR36][R6.64+0x31], R51 ;  /* 0x0000313306009986 */ /* 0x0007e2000c101124 */
[----:B------:R-:W-:-:S03]  /*63a0*/  F2FP.SATFINITE.E4M3.F32.PACK_AB_MERGE_C R55, RZ, R55, RZ ;  /* 0x00000037ff37723e */ /* 0x000fc600048070ff */
[----:B------:R3:W-:Y:S04]  /*63b0*/  @!P3 STG.E.U8 desc[UR36][R4.64+0x38], R9 ;  /* 0x000038090400b986 */ /* 0x0007e8000c101124 */
[----:B------:R3:W-:Y:S04]  /*63c0*/  @!P5 STG.E.U8 desc[UR36][R4.64+0x39], R53 ;  /* 0x000039350400d986 */ /* 0x0007e8000c101124 */
[----:B------:R3:W-:Y:S04]  /*63d0*/  @!P0 STG.E.U8 desc[UR36][R6.64+0x38], R11 ;  /* 0x0000380b06008986 */ /* 0x0007e8000c101124 */
[----:B------:R3:W-:Y:S02]  /*63e0*/  @!P2 STG.E.U8 desc[UR36][R6.64+0x39], R55 ;  /* 0x000039370600a986 */ /* 0x0007e4000c101124 */
.L_x_110:
[----:B------:R-:W-:Y:S05]  /*63f0*/  BSYNC B0 ;  /* 0x0000000000007941 */ /* 0x000fea0003800000 */
.L_x_44:
[----:B0--3--:R-:W-:Y:S01]  /*6400*/  IMAD.U32 R3, RZ, RZ, UR38 ;  /* 0x00000026ff037e24 */ /* 0x009fe2000f8e00ff */
[----:B------:R-:W-:Y:S01]  /*6410*/  ULDC.64 UR4, c[0x0][0x650] ;  /* 0x0001940000047ab9 */ /* 0x000fe20000000a00 */
[----:B-----5:R-:W-:Y:S01]  /*6420*/  IMAD.U32 R0, RZ, RZ, UR38 ;  /* 0x00000026ff007e24 */ /* 0x020fe2000f8e00ff */
[----:B------:R0:W-:Y:S01]  /*6430*/  SYNCS.ARRIVE.TRANS64.A1T0 RZ, [R64+UR49], RZ ;  /* 0x000000ff40ff79a7 */ /* 0x0001e20008100031 */
[----:B------:R-:W-:Y:S01]  /*6440*/  IMAD.MOV.U32 R22, RZ, RZ, -0x1 ;  /* 0xffffffffff167424 */ /* 0x000fe200078e00ff */
[----:B------:R-:W-:Y:S01]  /*6450*/  LEA R16, P0, R3, R16, 0x1 ;  /* 0x0000001003107211 */ /* 0x000fe200078008ff */
[----:B------:R-:W-:Y:S02]  /*6460*/  IMAD.U32 R3, RZ, RZ, UR44 ;  /* 0x0000002cff037e24 */ /* 0x000fe4000f8e00ff */
[----:B------:R-:W-:Y:S02]  /*6470*/  IMAD.MOV.U32 R19, RZ, RZ, -0x1 ;  /* 0xffffffffff137424 */ /* 0x000fe400078e00ff */
[----:B------:R-:W-:Y:S01]  /*6480*/  IMAD.MOV.U32 R18, RZ, RZ, -0x1 ;  /* 0xffffffffff127424 */ /* 0x000fe200078e00ff */
[----:B------:R-:W-:-:S02]  /*6490*/  LEA.HI.X R17, R0, R17, R3, 0x1, P0 ;  /* 0x0000001100117211 */ /* 0x000fc400000f0c03 */
[----:B------:R-:W-:Y:S02]  /*64a0*/  ISETP.GE.U32.AND P0, PT, R16, UR4, PT ;  /* 0x0000000410007c0c */ /* 0x000fe4000bf06070 */
[----:B------:R-:W-:Y:S02]  /*64b0*/  PRMT R0, RZ, 0x7610, R0 ;  /* 0x00007610ff007816 */ /* 0x000fe40000000000 */
[----:B------:R-:W-:-:S13]  /*64c0*/  ISETP.GE.U32.AND.EX P0, PT, R17, UR5, PT, P0 ;  /* 0x0000000511007c0c */ /* 0x000fda000bf06100 */
[----:B0-----:R-:W-:Y:S05]  /*64d0*/  @P0 BRA `(.L_x_111) ;  /* 0x0000000400640947 */ /* 0x001fea0003800000 */
[----:B------:R-:W0:Y:S01]  /*64e0*/  S2R R12, SR_CTAID.X ;  /* 0x00000000000c7919 */ /* 0x000e220000002500 */
[----:B-12-4-:R-:W1:Y:S01]  /*64f0*/  LDC.64 R10, c[0x0][0x628] ;  /* 0x00018a00ff0a7b82 */ /* 0x016e620000000a00 */
[----:B------:R-:W-:Y:S01]  /*6500*/  ULDC UR4, c[0x0][0x150] ;  /* 0x0000540000047ab9 */ /* 0x000fe20000000800 */
[----:B------:R-:W-:Y:S01]  /*6510*/  IMAD.MOV.U32 R8, RZ, RZ, R16 ;  /* 0x000000ffff087224 */ /* 0x000fe200078e0010 */
[----:B------:R-:W2:Y:S01]  /*6520*/  S2R R20, SR_CTAID.Y ;  /* 0x0000000000147919 */ /* 0x000ea20000002600 */
[----:B------:R-:W-:-:S04]  /*6530*/  IMAD.MOV.U32 R9, RZ, RZ, R17 ;  /* 0x000000ffff097224 */ /* 0x000fc800078e0011 */
[----:B------:R-:W3:Y:S08]  /*6540*/  LDC R21, c[0x0][0x144] ;  /* 0x00005100ff157b82 */ /* 0x000ef00000000800 */
[----:B------:R-:W4:Y:S08]  /*6550*/  LDC R0, c[0x0][0x630] ;  /* 0x00018c00ff007b82 */ /* 0x000f300000000800 */
[----:B------:R-:W2:Y:S01]  /*6560*/  LDC.64 R14, c[0x0][0x620] ;  /* 0x00018800ff0e7b82 */ /* 0x000ea20000000a00 */
[----:B-1----:R-:W-:-:S04]  /*6570*/  ISETP.NE.U32.AND P0, PT, R10, RZ, PT ;  /* 0x000000ff0a00720c */ /* 0x002fc80003f05070 */
[----:B------:R-:W-:Y:S02]  /*6580*/  ISETP.NE.AND.EX P0, PT, R11, RZ, PT, P0 ;  /* 0x000000ff0b00720c */ /* 0x000fe40003f05300 */
[----:B0-----:R-:W-:-:S05]  /*6590*/  I2FP.F32.U32 R3, R12 ;  /* 0x0000000c00037245 */ /* 0x001fca0000201000 */
[----:B------:R-:W-:-:S04]  /*65a0*/  FMUL R3, R3, UR4 ;  /* 0x0000000403037c20 */ /* 0x000fc80008400000 */
[----:B------:R0:W1:Y:S02]  /*65b0*/  F2I.U32.TRUNC.NTZ R19, R3 ;  /* 0x0000000300137305 */ /* 0x000064000020f000 */
[----:B---34-:R-:W-:Y:S05]  /*65c0*/  @!P0 BRA `(.L_x_112) ;  /* 0x0000000000288947 */ /* 0x018fea0003800000 */
[----:B0-----:R-:W0:Y:S02]  /*65d0*/  LDC R3, c[0x0][0x634] ;  /* 0x00018d00ff037b82 */ /* 0x001e240000000800 */
        /* <DEDUP_REMOVED lines=9> */
.L_x_112:
[----:B------:R-:W3:Y:S01]  /*6670*/  LDC.64 R24, c[0x0][0x640] ;  /* 0x00019000ff187b82 */ /* 0x000ee20000000a00 */
[-C--:B------:R-:W-:Y:S01]  /*6680*/  SHF.R.U64 R18, R8, R0.reuse, R9 ;  /* 0x0000000008127219 */ /* 0x080fe20000001209 */
[----:B-1----:R-:W-:Y:S01]  /*6690*/  IMAD.MOV R19, RZ, RZ, -R19 ;  /* 0x000000ffff137224 */ /* 0x002fe200078e0a13 */
[----:B------:R-:W-:Y:S01]  /*66a0*/  SHF.R.U32.HI R0, RZ, R0, R9 ;  /* 0x00000000ff007219 */ /* 0x000fe20000011609 */
[----:B------:R-:W-:Y:S01]  /*66b0*/  ULDC UR4, c[0x0][0x154] ;  /* 0x0000550000047ab9 */ /* 0x000fe20000000800 */
[----:B0-----:R-:W-:Y:S01]  /*66c0*/  IADD3 R3, P0, RZ, -R18, RZ ;  /* 0x80000012ff037210 */ /* 0x001fe20007f1e0ff */
[----:B------:R-:W-:Y:S02]  /*66d0*/  IMAD R21, R21, R19, R12 ;  /* 0x0000001315157224 */ /* 0x000fe400078e020c */
[----:B------:R-:W0:Y:S01]  /*66e0*/  LDC R6, c[0x0][0x618] ;  /* 0x00018600ff067b82 */ /* 0x000e220000000800 */
[----:B------:R-:W-:Y:S02]  /*66f0*/  IMAD.MOV.U32 R7, RZ, RZ, 0x1 ;  /* 0x00000001ff077424 */ /* 0x000fe400078e00ff */
[----:B------:R-:W-:-:S04]  /*6700*/  IMAD.X R5, RZ, RZ, ~R0, P0 ;  /* 0x000000ffff057224 */ /* 0x000fc800000e0e00 */
[-C--:B--2---:R-:W-:Y:S01]  /*6710*/  IMAD R0, R5, R14.reuse, RZ ;  /* 0x0000000e05007224 */ /* 0x084fe200078e02ff */
[----:B------:R-:W1:Y:S01]  /*6720*/  LDC R8, c[0x0][0x608] ;  /* 0x00018200ff087b82 */ /* 0x000e620000000800 */
[----:B------:R-:W-:-:S04]  /*6730*/  IMAD.WIDE.U32 R4, R3, R14, R16 ;  /* 0x0000000e03047225 */ /* 0x000fc800078e0010 */
[----:B------:R-:W-:Y:S01]  /*6740*/  IMAD R3, R3, R15, R0 ;  /* 0x0000000f03037224 */ /* 0x000fe200078e0200 */
[----:B------:R-:W-:Y:S02]  /*6750*/  I2FP.F32.U32 R0, R20 ;  /* 0x0000001400007245 */ /* 0x000fe40000201000 */
[----:B------:R-:W2:Y:S01]  /*6760*/  LDC R22, c[0x0][0x658] ;  /* 0x00019600ff167b82 */ /* 0x000ea20000000800 */
[----:B------:R-:W-:Y:S01]  /*6770*/  IMAD.IADD R3, R5, 0x1, R3 ;  /* 0x0000000105037824 */ /* 0x000fe200078e0203 */
[----:B---3--:R-:W-:Y:S01]  /*6780*/  ISETP.NE.U32.AND P0, PT, R24, RZ, PT ;  /* 0x000000ff1800720c */ /* 0x008fe20003f05070 */
[----:B------:R-:W-:Y:S01]  /*6790*/  FMUL R0, R0, UR4 ;  /* 0x0000000400007c20 */ /* 0x000fe20008400000 */
[----:B------:R-:W-:Y:S02]  /*67a0*/  IMAD.MOV.U32 R5, RZ, RZ, -0x1 ;  /* 0xffffffffff057424 */ /* 0x000fe400078e00ff */
[----:B------:R-:W-:Y:S01]  /*67b0*/  ISETP.NE.AND.EX P0, PT, R25, RZ, PT, P0 ;  /* 0x000000ff1900720c */ /* 0x000fe20003f05300 */
[----:B------:R3:W4:Y:S01]  /*67c0*/  F2I.U32.TRUNC.NTZ R13, R0 ;  /* 0x00000000000d7305 */ /* 0x000722000020f000 */
[----:B------:R-:W3:Y:S01]  /*67d0*/  LDC R15, c[0x0][0x148] ;  /* 0x00005200ff0f7b82 */ /* 0x000ee20000000800 */
[----:B0-----:R-:W-:-:S02]  /*67e0*/  SHF.R.U64 R12, R4, R6, R3 ;  /* 0x00000006040c7219 */ /* 0x001fc40000001203 */
[----:B------:R-:W-:-:S05]  /*67f0*/  SHF.R.U32.HI R3, RZ, R6, R3 ;  /* 0x00000006ff037219 */ /* 0x000fca0000011603 */
[----:B------:R-:W0:Y:S01]  /*6800*/  LDC R19, c[0x0][0x600] ;  /* 0x00018000ff137b82 */ /* 0x000e220000000800 */
[-CC-:B-1----:R-:W-:Y:S02]  /*6810*/  SHF.R.U64 R10, R12, R8.reuse, R3.reuse ;  /* 0x000000080c0a7219 */ /* 0x182fe40000001203 */
[----:B------:R-:W-:-:S05]  /*6820*/  SHF.R.U32.HI R3, RZ, R8, R3 ;  /* 0x00000008ff037219 */ /* 0x000fca0000011603 */
[----:B------:R-:W1:Y:S01]  /*6830*/  LDC R26, c[0x0][0x648] ;  /* 0x00019200ff1a7b82 */ /* 0x000e620000000800 */
[-C--:B--2---:R-:W-:Y:S02]  /*6840*/  SHF.L.U32 R4, R5, R22.reuse, RZ ;  /* 0x0000001605047219 */ /* 0x084fe400000006ff */
[-CC-:B------:R-:W-:Y:S02]  /*6850*/  SHF.R.U64 R14, R10, R22.reuse, R3.reuse ;  /* 0x000000160a0e7219 */ /* 0x180fe40000001203 */
[----:B------:R-:W-:Y:S02]  /*6860*/  SHF.R.U32.HI R5, RZ, R22, R3 ;  /* 0x00000016ff057219 */ /* 0x000fe40000011603 */
[----:B------:R-:W-:Y:S01]  /*6870*/  LOP3.LUT R23, RZ, R4, RZ, 0x33, !PT ;  /* 0x00000004ff177212 */ /* 0x000fe200078e33ff */
[----:B------:R-:W2:Y:S01]  /*6880*/  LDC R27, c[0x0][0x638] ;  /* 0x00018e00ff1b7b82 */ /* 0x000ea20000000800 */
[----:B------:R-:W-:Y:S01]  /*6890*/  SHF.L.U32 R22, R7, R22, RZ ;  /* 0x0000001607167219 */ /* 0x000fe200000006ff */
[----:B------:R-:W-:-:S06]  /*68a0*/  IMAD.MOV.U32 R4, RZ, RZ, R14 ;  /* 0x000000ffff047224 */ /* 0x000fcc00078e000e */
[----:B------:R-:W0:Y:S01]  /*68b0*/  LDC R28, c[0x0][0x610] ;  /* 0x00018400ff1c7b82 */ /* 0x000e220000000800 */
[----:B----4-:R-:W-:Y:S05]  /*68c0*/  @!P0 BRA `(.L_x_113) ;  /* 0x0000000000288947 */ /* 0x010fea0003800000 */
[----:B------:R-:W4:Y:S02]  /*68d0*/  LDC R3, c[0x0][0x64c] ;  /* 0x00019300ff037b82 */ /* 0x000f240000000800 */
[----:B----4-:R-:W-:-:S05]  /*68e0*/  IADD3 R3, P0, R14, R3, RZ ;  /* 0x000000030e037210 */ /* 0x010fca0007f1e0ff */
        /* <DEDUP_REMOVED lines=8> */
.L_x_113:
[----:B------:R-:W-:Y:S01]  /*6970*/  ISETP.NE.AND P0, PT, R2, 0x1, PT ;  /* 0x000000010200780c */ /* 0x000fe20003f05270 */
[----:B0-----:R-:W-:Y:S01]  /*6980*/  VIADD R7, R19, 0xffffffff ;  /* 0xffffffff13077836 */ /* 0x001fe20000000000 */
[----:B-1-3--:R-:W-:Y:S01]  /*6990*/  SHF.R.U64 R0, R4, R26, R5 ;  /* 0x0000001a04007219 */ /* 0x00afe20000001205 */
[----:B------:R-:W-:Y:S01]  /*69a0*/  IMAD.MOV R13, RZ, RZ, -R13 ;  /* 0x000000ffff0d7224 */ /* 0x000fe200078e0a0d */
[----:B------:R-:W-:Y:S01]  /*69b0*/  LOP3.LUT R5, R10, R23, RZ, 0xc0, !PT ;  /* 0x000000170a057212 */ /* 0x000fe200078ec0ff */
[----:B------:R-:W-:Y:S02]  /*69c0*/  IMAD.MOV.U32 R4, RZ, RZ, 0x1 ;  /* 0x00000001ff047424 */ /* 0x000fe400078e00ff */
[----:B------:R-:W-:Y:S02]  /*69d0*/  IMAD.MOV R3, RZ, RZ, -R0 ;  /* 0x000000ffff037224 */ /* 0x000fe400078e0a00 */
[----:B------:R-:W-:Y:S01]  /*69e0*/  IMAD R22, R22, R0, R5 ;  /* 0x0000000016167224 */ /* 0x000fe200078e0205 */
[----:B------:R-:W-:Y:S01]  /*69f0*/  LOP3.LUT R5, R12, R7, RZ, 0xc0, !PT ;  /* 0x000000070c057212 */ /* 0x000fe200078ec0ff */
[----:B--2---:R-:W-:-:S02]  /*6a00*/  IMAD R0, R3, R27, R14 ;  /* 0x0000001b03007224 */ /* 0x004fc400078e020e */
[----:B------:R-:W-:Y:S02]  /*6a10*/  @P0 IMAD R21, R15, R13, R20 ;  /* 0x0000000d0f150224 */ /* 0x000fe400078e0214 */
[----:B------:R-:W-:Y:S01]  /*6a20*/  IMAD R3, R0, R19, R5 ;  /* 0x0000001300037224 */ /* 0x000fe200078e0205 */
[----:B------:R-:W-:Y:S01]  /*6a30*/  PRMT R0, R4, 0x7610, R0 ;  /* 0x0000761004007816 */ /* 0x000fe20000000000 */
[----:B------:R-:W-:-:S05]  /*6a40*/  IMAD R22, R22, R28, R21 ;  /* 0x0000001c16167224 */ /* 0x000fca00078e0215 */
[----:B------:R-:W-:Y:S02]  /*6a50*/  SEL R19, R3, R22, !P0 ;  /* 0x0000001603137207 */ /* 0x000fe40004000000 */
[----:B------:R-:W-:-:S07]  /*6a60*/  SEL R22, R22, R3, !P0 ;  /* 0x0000000316167207 */ /* 0x000fce0004000000 */
.L_x_111:
[----:B------:R-:W-:Y:S02]  /*6a70*/  LOP3.LUT P0, RZ, R0, 0xff, RZ, 0xc0, !PT ;  /* 0x000000ff00ff7812 */ /* 0x000fe4000780c0ff */
[----:B------:R-:W-:-:S11]  /*6a80*/  LOP3.LUT R67, R67, 0x1, RZ, 0x3c, !PT ;  /* 0x0000000143437812 */ /* 0x000fd600078e3cff */
[----:B------:R-:W-:Y:S05]  /*6a90*/  @P0 BRA `(.L_x_114) ;  /* 0xffffffa800f00947 */ /* 0x000fea000383ffff */
[----:B------:R-:W-:Y:S05]  /*6aa0*/  EXIT ;  /* 0x000000000000794d */ /* 0x000fea0003800000 */
.L_x_14:
[----:B------:R-:W-:-:S08]  /*6ab0*/  ISETP.NE.AND P0, PT, RZ, UR4, PT ;  /* 0x00000004ff007c0c */ /* 0x000fd0000bf05270 */
[----:B------:R-:W0:-:S00]  /*6ac0*/  USETMAXREG.DEALLOC.CTAPOOL 0x28 ;  /* 0x00000028000079c8 */ /* 0x000e0000080e0500 */
[----:B------:R-:W-:Y:S05]  /*6ad0*/  @P0 EXIT ;  /* 0x000000000000094d */ /* 0x000fea0003800000 */
[----:B0-----:R-:W-:Y:S01]  /*6ae0*/  LOP3.LUT P0, RZ, R3, 0xff, RZ, 0xc0, !PT ;  /* 0x000000ff03ff7812 */ /* 0x001fe2000780c0ff */
[----:B------:R-:W-:Y:S02]  /*6af0*/  IMAD.MOV.U32 R24, RZ, RZ, 0x1 ;  /* 0x00000001ff187424 */ /* 0x000fe400078e00ff */
[----:B------:R-:W-:-:S10]  /*6b00*/  IMAD.MOV.U32 R25, RZ, RZ, RZ ;  /* 0x000000ffff197224 */ /* 0x000fd400078e00ff */
[----:B------:R-:W-:Y:S05]  /*6b10*/  @!P0 BRA `(.L_x_115) ;  /* 0x0000000c00b48947 */ /* 0x000fea0003800000 */
[----:B------:R-:W-:Y:S01]  /*6b20*/  LOP3.LUT P0, RZ, R0, 0x1f, RZ, 0xc0, !PT ;  /* 0x0000001f00ff7812 */ /* 0x000fe2000780c0ff */
[----:B------:R-:W-:Y:S01]  /*6b30*/  ULDC UR41, c[0x0][0x658] ;  /* 0x0001960000297ab9 */ /* 0x000fe20000000800 */
[C---:B------:R-:W-:Y:S01]  /*6b40*/  ISETP.NE.AND P1, PT, R23.reuse, RZ, PT ;  /* 0x000000ff1700720c */ /* 0x040fe20003f25270 */
[----:B------:R-:W-:Y:S01]  /*6b50*/  UMOV UR4, 0xffffffff ;  /* 0xffffffff00047882 */ /* 0x000fe20000000000 */
[----:B------:R-:W-:Y:S01]  /*6b60*/  ISETP.NE.OR P0, PT, R23, RZ, !P0 ;  /* 0x000000ff1700720c */ /* 0x000fe20004705670 */
[----:B------:R-:W-:Y:S01]  /*6b70*/  BSSY B7, `(.L_x_115) ;  /* 0x00000e7000077945 */ /* 0x000fe20003800000 */
[----:B------:R-:W-:Y:S01]  /*6b80*/  USHF.L.U32 UR4, UR4, UR41, URZ ;  /* 0x0000002904047299 */ /* 0x000fe2000800063f */
[----:B------:R-:W-:Y:S01]  /*6b90*/  P2R R0, PR, RZ, 0x2 ;  /* 0x00000002ff007803 */ /* 0x000fe20000000000 */
[----:B------:R-:W-:Y:S01]  /*6ba0*/  IMAD.MOV.U32 R26, RZ, RZ, 0x1 ;  /* 0x00000001ff1a7424 */ /* 0x000fe200078e00ff */
[----:B------:R-:W-:Y:S01]  /*6bb0*/  P2R R28, PR, RZ, 0x1 ;  /* 0x00000001ff1c7803 */ /* 0x000fe20000000000 */
[----:B------:R-:W-:Y:S01]  /*6bc0*/  IMAD.MOV.U32 R24, RZ, RZ, 0x1 ;  /* 0x00000001ff187424 */ /* 0x000fe200078e00ff */
[----:B------:R-:W-:Y:S01]  /*6bd0*/  ULDC UR40, c[0x0][0x600] ;  /* 0x0001800000287ab9 */ /* 0x000fe20000000800 */
[----:B------:R-:W-:Y:S01]  /*6be0*/  IMAD.MOV.U32 R25, RZ, RZ, RZ ;  /* 0x000000ffff197224 */ /* 0x000fe200078e00ff */
[----:B------:R-:W-:Y:S01]  /*6bf0*/  UMOV UR5, 0x1 ;  /* 0x0000000100057882 */ /* 0x000fe20000000000 */
[----:B------:R-:W-:-:S02]  /*6c00*/  UIADD3 UR46, UR43, 0x1, URZ ;  /* 0x000000012b2e7890 */ /* 0x000fc4000fffe03f */
[----:B------:R-:W-:Y:S02]  /*6c10*/  ULOP3.LUT UR47, UR42, 0x2, URZ, 0xfc, !UPT ;  /* 0x000000022a2f7892 */ /* 0x000fe4000f8efc3f */
[----:B------:R-:W-:Y:S02]  /*6c20*/  UIADD3 UR40, UR40, -0x1, URZ ;  /* 0xffffffff28287890 */ /* 0x000fe4000fffe03f */
[----:B------:R-:W-:Y:S02]  /*6c30*/  USHF.L.U32 UR41, UR5, UR41, URZ ;  /* 0x0000002905297299 */ /* 0x000fe4000800063f */
[----:B------:R-:W-:Y:S01]  /*6c40*/  ULOP3.LUT UR45, URZ, UR4, URZ, 0x33, !UPT ;  /* 0x000000043f2d7292 */ /* 0x000fe2000f8e333f */
[----:B------:R-:W-:-:S11]  /*6c50*/  ULDC.64 UR36, c[0x0][0x198] ;  /* 0x0000660000247ab9 */ /* 0x000fd60000000a00 */
.L_x_129:
[----:B------:R-:W-:-:S03]  /*6c60*/  UMOV UR4, 0xffffffff ;  /* 0xffffffff00047882 */ /* 0x000fc60000000000 */
[----:B------:R-:W-:Y:S05]  /*6c70*/  BRA.DIV UR4, `(.L_x_116) ;  /* 0x0000001a04107947 */ /* 0x000fea000b800000 */
[----:B------:R-:W-:-:S13]  /*6c80*/  ELECT P6, URZ, PT ;  /* 0x00000000003f782f */ /* 0x000fda00038c0000 */
.L_x_154:
[----:B------:R-:W-:Y:S04]  /*6c90*/  BSSY B6, `(.L_x_117) ;  /* 0x0000061000067945 */ /* 0x000fe80003800000 */
[----:B------:R-:W-:Y:S05]  /*6ca0*/  @!P6 BRA `(.L_x_118) ;  /* 0x00000004007ce947 */ /* 0x000fea0003800000 */
[----:B------:R-:W0:Y:S01]  /*6cb0*/  S2R R0, SR_CgaCtaId ;  /* 0x0000000000007919 */ /* 0x000e220000008800 */
[----:B------:R-:W-:-:S04]  /*6cc0*/  MOV R27, 0x400 ;  /* 0x00000400001b7802 */ /* 0x000fc80000000f00 */
[----:B0-----:R-:W-:-:S05]  /*6cd0*/  LEA R27, R0, R27, 0x18 ;  /* 0x0000001b001b7211 */ /* 0x001fca00078ec0ff */
[----:B------:R-:W-:-:S05]  /*6ce0*/  VIADD R0, R27, 0x800 ;  /* 0x000008001b007836 */ /* 0x000fca0000000000 */
[----:B------:R-:W-:-:S13]  /*6cf0*/  LOP3.LUT P0, RZ, R0, 0x1bf, RZ, 0xc0, !PT ;  /* 0x000001bf00ff7812 */ /* 0x000fda000780c0ff */
[----:B------:R-:W-:Y:S05]  /*6d00*/  @!P0 BRA `(.L_x_119) ;  /* 0x0000000000408947 */ /* 0x000fea0003800000 */
[----:B------:R-:W-:Y:S01]  /*6d10*/  MOV R14, 0x0 ;  /* 0x00000000000e7802 */ /* 0x000fe20000000f00 */
[----:B------:R-:W-:Y:S01]  /*6d20*/  ULDC.64 UR4, c[0x4][0x70] ;  /* 0x01001c0000047ab9 */ /* 0x000fe20000000a00 */
[----:B------:R-:W-:Y:S01]  /*6d30*/  ULDC.64 UR6, c[0x4][0x8] ;  /* 0x0100020000067ab9 */ /* 0x000fe20000000a00 */
[----:B------:R-:W-:Y:S02]  /*6d40*/  IMAD.U32 R4, RZ, RZ, UR4 ;  /* 0x00000004ff047e24 */ /* 0x000fe4000f8e00ff */
[----:B------:R-:W-:Y:S01]  /*6d50*/  IMAD.U32 R5, RZ, RZ, UR5 ;  /* 0x00000005ff057e24 */ /* 0x000fe2000f8e00ff */
[----:B------:R-:W0:Y:S01]  /*6d60*/  LDC.64 R14, c[0x4][R14] ;  /* 0x010000000e0e7b82 */ /* 0x000e220000000a00 */
[----:B------:R-:W-:Y:S01]  /*6d70*/  ULDC.64 UR4, c[0x4][0x78] ;  /* 0x01001e0000047ab9 */ /* 0x000fe20000000a00 */
[----:B------:R-:W-:Y:S02]  /*6d80*/  IMAD.U32 R10, RZ, RZ, UR6 ;  /* 0x00000006ff0a7e24 */ /* 0x000fe4000f8e00ff */
[----:B------:R-:W-:-:S02]  /*6d90*/  IMAD.U32 R6, RZ, RZ, UR4 ;  /* 0x00000004ff067e24 */ /* 0x000fc4000f8e00ff */
[----:B------:R-:W-:Y:S02]  /*6da0*/  IMAD.U32 R7, RZ, RZ, UR5 ;  /* 0x00000005ff077e24 */ /* 0x000fe4000f8e00ff */
[----:B------:R-:W-:Y:S02]  /*6db0*/  IMAD.U32 R11, RZ, RZ, UR7 ;  /* 0x00000007ff0b7e24 */ /* 0x000fe4000f8e00ff */
[----:B------:R-:W-:Y:S02]  /*6dc0*/  IMAD.MOV.U32 R8, RZ, RZ, 0x70 ;  /* 0x00000070ff087424 */ /* 0x000fe400078e00ff */
[----:B------:R-:W-:Y:S02]  /*6dd0*/  IMAD.MOV.U32 R12, RZ, RZ, 0x1 ;  /* 0x00000001ff0c7424 */ /* 0x000fe400078e00ff */
[----:B------:R-:W-:-:S07]  /*6de0*/  IMAD.MOV.U32 R13, RZ, RZ, RZ ;  /* 0x000000ffff0d7224 */ /* 0x000fce00078e00ff */
[----:B------:R-:W-:-:S07]  /*6df0*/  LEPC R20, `(.L_x_119) ;  /* 0x000000001014794e */ /* 0x000fce0000000000 */
[----:B0----5:R-:W-:Y:S05]  /*6e00*/  CALL.ABS.NOINC R14 ;  /* 0x000000000e007343 */ /* 0x021fea0003c00000 */
.L_x_119:
        /* <DEDUP_REMOVED lines=19> */
.L_x_120:
[----:B------:R-:W0:Y:S02]  /*6f40*/  LDC R0, c[0x0][0x28c] ;  /* 0x0000a300ff007b82 */ /* 0x000e240000000800 */
[----:B0-----:R-:W-:-:S13]  /*6f50*/  ISETP.GE.AND P0, PT, R0, 0x1, PT ;  /* 0x000000010000780c */ /* 0x001fda0003f06270 */
[----:B------:R-:W-:Y:S05]  /*6f60*/  @!P0 BRA `(.L_x_118) ;  /* 0x0000000000cc8947 */ /* 0x000fea0003800000 */
[----:B------:R-:W-:Y:S02]  /*6f70*/  IMAD.SHL.U32 R19, R19, 0x40, RZ ;  /* 0x0000004013137824 */ /* 0x000fe400078e00ff */
[----:B------:R-:W-:Y:S02]  /*6f80*/  IMAD.SHL.U32 R22, R22, 0x40, RZ ;  /* 0x0000004016167824 */ /* 0x000fe400078e00ff */
[----:B------:R-:W-:Y:S02]  /*6f90*/  IMAD.MOV.U32 R7, RZ, RZ, RZ ;  /* 0x000000ffff077224 */ /* 0x000fe400078e00ff */
[----:B------:R-:W-:Y:S02]  /*6fa0*/  IMAD.U32 R8, RZ, RZ, UR46 ;  /* 0x0000002eff087e24 */ /* 0x000fe4000f8e00ff */
[----:B------:R-:W-:Y:S02]  /*6fb0*/  IMAD.MOV.U32 R0, RZ, RZ, R24 ;  /* 0x000000ffff007224 */ /* 0x000fe400078e0018 */
[----:B------:R-:W-:-:S07]  /*6fc0*/  IMAD.MOV.U32 R4, RZ, RZ, R25 ;  /* 0x000000ffff047224 */ /* 0x000fce00078e0019 */
.L_x_124:
[----:B------:R-:W-:Y:S01]  /*6fd0*/  IMAD R6, R4, 0x8, R27 ;  /* 0x0000000804067824 */ /* 0x000fe200078e021b */
[----:B------:R-:W-:Y:S02]  /*6fe0*/  SHF.L.U32 R3, R0, 0x1f, RZ ;  /* 0x0000001f00037819 */ /* 0x000fe400000006ff */
[----:B------:R-:W-:Y:S02]  /*6ff0*/  ISETP.NE.AND P1, PT, R23, RZ, PT ;  /* 0x000000ff1700720c */ /* 0x000fe40003f25270 */
[----:B------:R-:W0:Y:S11]  /*7000*/  SYNCS.PHASECHK.TRANS64.TRYWAIT P0, [R6+URZ+0x70], R3 ;  /* 0x00007003060075a7 */ /* 0x000e36000800017f */
[----:B------:R-:W1:Y:S01]  /*7010*/  @!P1 LDC R5, c[0x0][0x500] ;  /* 0x00014000ff059b82 */ /* 0x000e620000000800 */
[----:B0-----:R-:W-:Y:S05]  /*7020*/  @!P0 BRA `(.L_x_121) ;  /* 0x0000001400448947 */ /* 0x001fea0003800000 */
.L_x_155:
[----:B------:R-:W-:Y:S01]  /*7030*/  ISETP.NE.AND P0, PT, R23, RZ, PT ;  /* 0x000000ff1700720c */ /* 0x000fe20003f05270 */
[----:B------:R-:W-:-:S04]  /*7040*/  UPRMT UR4, UR47, 0x9910, URZ ;  /* 0x000099102f047896 */ /* 0x000fc8000800003f */
[----:B------:R-:W-:-:S08]  /*7050*/  UISETP.NE.AND UP0, UPT, UR4, 0x2, UPT ;  /* 0x000000020400788c */ /* 0x000fd0000bf05270 */
[----:B-1----:R1:W-:Y:S01]  /*7060*/  @!P0 SYNCS.ARRIVE.TRANS64 RZ, [R6+URZ], R5 ;  /* 0x0000000506ff89a7 */ /* 0x0023e2000800003f */
[----:B------:R-:W-:-:S13]  /*7070*/  PLOP3.LUT P0, PT, PT, PT, UP0, 0x80, 0x0 ;  /* 0x000000000000781c */ /* 0x000fda0003f0f008 */
[----:B-1----:R-:W-:Y:S05]  /*7080*/  @P0 BRA `(.L_x_122) ;  /* 0x0000000000040947 */ /* 0x002fea0003800000 */
[----:B------:R-:W-:Y:S01]  /*7090*/  BPT.TRAP 0x1 ;  /* 0x000000040000795c */ /* 0x000fe20000300000 */
.L_x_122:
[----:B------:R-:W-:-:S13]  /*70a0*/  ISETP.NE.AND P0, PT, R28, RZ, PT ;  /* 0x000000ff1c00720c */ /* 0x000fda0003f05270 */
[----:B------:R-:W-:Y:S05]  /*70b0*/  @P0 BRA `(.L_x_123) ;  /* 0x0000000000040947 */ /* 0x000fea0003800000 */
[----:B------:R-:W-:Y:S01]  /*70c0*/  BPT.TRAP 0x1 ;  /* 0x000000040000795c */ /* 0x000fe20000300000 */
.L_x_123:
[----:B0-----:R-:W-:Y:S01]  /*70d0*/  IMAD R3, R4, 0x2000, R27 ;  /* 0x0000200004037824 */ /* 0x001fe200078e021b */
[----:B------:R-:W-:Y:S01]  /*70e0*/  R2UR UR17, R6 ;  /* 0x00000000061172ca */ /* 0x000fe200000e0000 */
[----:B------:R-:W-:Y:S01]  /*70f0*/  VIADD R8, R8, 0xffffffff ;  /* 0xffffffff08087836 */ /* 0x000fe20000000000 */
[----:B------:R-:W-:Y:S01]  /*7100*/  R2UR UR19, R7 ;  /* 0x00000000071372ca */ /* 0x000fe200000e0000 */
[----:B------:R-:W-:Y:S01]  /*7110*/  UIADD3 UR4, UP0, UR36, 0xf0, URZ ;  /* 0x000000f024047890 */ /* 0x000fe2000ff1e03f */
[----:B------:R-:W-:Y:S01]  /*7120*/  R2UR UR8, R3 ;  /* 0x00000000030872ca */ /* 0x000fe200000e0000 */
[----:B------:R-:W-:Y:S01]  /*7130*/  UIADD3 UR14, UP1, UR36, 0x1f0, URZ ;  /* 0x000001f0240e7890 */ /* 0x000fe2000ff3e03f */
[----:B------:R-:W-:Y:S01]  /*7140*/  R2UR UR20, R18 ;  /* 0x00000000121472ca */ /* 0x000fe200000e0000 */
[----:B------:R-:W-:Y:S01]  /*7150*/  UIADD3.X UR5, URZ, UR37, URZ, UP0, !UPT ;  /* 0x000000253f057290 */ /* 0x000fe200087fe43f */
[----:B------:R-:W-:Y:S01]  /*7160*/  R2UR UR18, R22 ;  /* 0x00000000161272ca */ /* 0x000fe200000e0000 */
[----:B------:R-:W-:Y:S01]  /*7170*/  VIADD R4, R4, 0x1 ;  /* 0x0000000104047836 */ /* 0x000fe20000000000 */
[----:B------:R-:W-:Y:S01]  /*7180*/  R2UR UR11, R19 ;  /* 0x00000000130b72ca */ /* 0x000fe200000e0000 */
[----:B------:R-:W-:Y:S01]  /*7190*/  UIADD3.X UR15, URZ, UR37, URZ, UP1, !UPT ;  /* 0x000000253f0f7290 */ /* 0x000fe20008ffe43f */
[----:B------:R-:W-:Y:S01]  /*71a0*/  ISETP.GT.AND P1, PT, R8, 0x1, PT ;  /* 0x000000010800780c */ /* 0x000fe20003f24270 */
[----:B------:R-:W-:Y:S01]  /*71b0*/  UMOV UR6, 0x0 ;  /* 0x0000000000067882 */ /* 0x000fe20000000000 */
[----:B------:R-:W-:Y:S01]  /*71c0*/  ISETP.NE.AND P0, PT, R4, 0xe, PT ;  /* 0x0000000e0400780c */ /* 0x000fe20003f05270 */
[----:B------:R-:W-:Y:S01]  /*71d0*/  UMOV UR7, 0x10000000 ;  /* 0x1000000000077882 */ /* 0x000fe20000000000 */
[----:B------:R-:W-:Y:S01]  /*71e0*/  UMOV UR9, UR17 ;  /* 0x0000001100097c82 */ /* 0x000fe20008000000 */
[----:B------:R-:W-:Y:S01]  /*71f0*/  UIADD3 UR16, UR8, 0x800, URZ ;  /* 0x0000080008107890 */ /* 0x000fe2000fffe03f */
[----:B------:R-:W-:Y:S01]  /*7200*/  SEL R3, RZ, 0x1, P0 ;  /* 0x00000001ff037807 */ /* 0x000fe20000000000 */
[----:B------:R-:W-:Y:S01]  /*7210*/  UIADD3 UR8, UR8, 0x1c800, URZ ;  /* 0x0001c80008087890 */ /* 0x000fe2000fffe03f */
[----:B------:R-:W-:Y:S01]  /*7220*/  VIADD R7, R7, 0x80 ;  /* 0x0000008007077836 */ /* 0x000fe20000000000 */
[----:B------:R-:W-:Y:S01]  /*7230*/  UMOV UR10, UR19 ;  /* 0x00000013000a7c82 */ /* 0x000fe20008000000 */
[----:B------:R-:W-:Y:S01]  /*7240*/  UMOV UR12, UR20 ;  /* 0x00000014000c7c82 */ /* 0x000fe20008000000 */
[----:B------:R-:W-:-:S02]  /*7250*/  LOP3.LUT R0, R0, R3, RZ, 0x3c, !PT ;  /* 0x0000000300007212 */ /* 0x000fc400078e3cff */
[----:B------:R-:W-:Y:S01]  /*7260*/  SEL R4, R4, RZ, P0 ;  /* 0x000000ff04047207 */ /* 0x000fe20000000000 */
[----:B------:R0:W-:Y:S02]  /*7270*/  UTMALDG.3D [UR16], [UR4], desc[UR6] ;  /* 0x00000610040075b4 */ /* 0x0001e40008011000 */
[----:B------:R0:W-:Y:S02]  /*7280*/  UTMALDG.3D [UR8], [UR14], desc[UR6] ;  /* 0x000006080e0075b4 */ /* 0x0001e40008011000 */
[----:B0-----:R-:W-:Y:S05]  /*7290*/  @P1 BRA `(.L_x_124) ;  /* 0xfffffffc004c1947 */ /* 0x001fea000383ffff */
.L_x_118:
[----:B------:R-:W-:Y:S05]  /*72a0*/  BSYNC B6 ;  /* 0x0000000000067941 */ /* 0x000fea0003800000 */
.L_x_117:
[----:B------:R-:W-:Y:S01]  /*72b0*/  LOP3.LUT P2, RZ, R26, 0xff, RZ, 0xc0, !PT ;  /* 0x000000ff1aff7812 */ /* 0x000fe2000784c0ff */
[----:B------:R-:W-:Y:S01]  /*72c0*/  VIADD R0, R25, UR43 ;  /* 0x0000002b19007c36 */ /* 0x000fe20008000000 */
[----:B------:R-:W-:Y:S01]  /*72d0*/  ULDC.64 UR4, c[0x0][0x650] ;  /* 0x0001940000047ab9 */ /* 0x000fe20000000a00 */
[----:B------:R-:W-:Y:S01]  /*72e0*/  IMAD.U32 R7, RZ, RZ, UR43 ;  /* 0x0000002bff077e24 */ /* 0x000fe2000f8e00ff */
[----:B------:R-:W-:Y:S01]  /*72f0*/  UISETP.GE.U32.AND UP0, UPT, UR43, 0xe, UPT ;  /* 0x0000000e2b00788c */ /* 0x000fe2000bf06070 */
[----:B------:R-:W-:Y:S01]  /*7300*/  BSSY B0, `(.L_x_125) ;  /* 0x000006b000007945 */ /* 0x000fe20003800000 */
[----:B------:R-:W-:Y:S01]  /*7310*/  ISETP.GT.U32.AND P0, PT, R0, 0xd, PT ;  /* 0x0000000d0000780c */ /* 0x000fe20003f04070 */
[----:B------:R-:W-:Y:S01]  /*7320*/  IMAD.MOV.U32 R22, RZ, RZ, -0x1 ;  /* 0xffffffffff167424 */ /* 0x000fe200078e00ff */
[----:B------:R-:W-:Y:S01]  /*7330*/  SHF.R.U32.HI R4, RZ, 0x1, R0 ;  /* 0x00000001ff047819 */ /* 0x000fe20000011600 */
[----:B------:R-:W-:Y:S01]  /*7340*/  IMAD.MOV.U32 R19, RZ, RZ, -0x1 ;  /* 0xffffffffff137424 */ /* 0x000fe200078e00ff */
[----:B------:R-:W-:Y:S01]  /*7350*/  ISETP.LT.U32.AND P0, PT, R7, 0xe, P0 ;  /* 0x0000000e0700780c */ /* 0x000fe20000701070 */
[----:B------:R-:W-:Y:S01]  /*7360*/  IMAD.MOV.U32 R18, RZ, RZ, -0x1 ;  /* 0xffffffffff127424 */ /* 0x000fe200078e00ff */
[----:B------:R-:W-:Y:S01]  /*7370*/  PLOP3.LUT P1, PT, PT, PT, UP0, 0x80, 0x0 ;  /* 0x000000000000781c */ /* 0x000fe20003f2f008 */
[----:B------:R-:W0:Y:S01]  /*7380*/  @P2 S2R R6, SR_CgaCtaId ;  /* 0x0000000000062919 */ /* 0x000e220000008800 */
[----:B------:R-:W-:Y:S01]  /*7390*/  @P2 MOV R3, 0x400 ;  /* 0x0000040000032802 */ /* 0x000fe20000000f00 */
[----:B------:R-:W-:Y:S01]  /*73a0*/  IMAD.WIDE.U32 R4, R4, -0x6db6db6d, RZ ;  /* 0x9249249304047825 */ /* 0x000fe200078e00ff */
[----:B------:R-:W-:-:S04]  /*73b0*/  PRMT R26, RZ, 0x7610, R26 ;  /* 0x00007610ff1a7816 */ /* 0x000fc8000000001a */
[----:B------:R-:W-:-:S05]  /*73c0*/  SHF.R.U32.HI R5, RZ, 0x2, R5 ;  /* 0x00000002ff057819 */ /* 0x000fca0000011605 */
[--C-:B------:R-:W-:Y:S01]  /*73d0*/  IMAD R25, R5, -0xe, R0.reuse ;  /* 0xfffffff205197824 */ /* 0x100fe200078e0200 */
[----:B------:R-:W-:Y:S02]  /*73e0*/  PRMT R0, RZ, 0x7610, R0 ;  /* 0x00007610ff007816 */ /* 0x000fe40000000000 */
[----:B0-----:R-:W-:-:S04]  /*73f0*/  @P2 LEA R3, R6, R3, 0x18 ;  /* 0x0000000306032211 */ /* 0x001fc800078ec0ff */
[----:B------:R0:W-:Y:S01]  /*7400*/  @P2 SYNCS.ARRIVE.TRANS64.A1T0 RZ, [R3+URZ+0x118], RZ ;  /* 0x000118ff03ff29a7 */ /* 0x0001e2000810003f */
[----:B------:R-:W-:-:S04]  /*7410*/  IADD3 R16, P2, R16, UR38, RZ ;  /* 0x0000002610107c10 */ /* 0x000fc8000ff5e0ff */
[----:B------:R-:W-:Y:S02]  /*7420*/  IADD3.X R17, R17, UR44, RZ, P2, !PT ;  /* 0x0000002c11117c10 */ /* 0x000fe400097fe4ff */
[----:B0-----:R-:W-:Y:S02]  /*7430*/  SEL R3, RZ, 0x1, !P0 ;  /* 0x00000001ff037807 */ /* 0x001fe40004000000 */
[----:B------:R-:W-:Y:S02]  /*7440*/  ISETP.GE.U32.AND P0, PT, R16, UR4, PT ;  /* 0x0000000410007c0c */ /* 0x000fe4000bf06070 */
[----:B------:R-:W-:Y:S02]  /*7450*/  LOP3.LUT R24, R24, R3, RZ, 0x3c, !PT ;  /* 0x0000000318187212 */ /* 0x000fe400078e3cff */
[----:B------:R-:W-:Y:S02]  /*7460*/  ISETP.GE.U32.AND.EX P0, PT, R17, UR5, PT, P0 ;  /* 0x0000000511007c0c */ /* 0x000fe4000bf06100 */
[----:B------:R-:W-:-:S11]  /*7470*/  @P1 LOP3.LUT R24, R24, 0x1, R5, 0x78, !PT ;  /* 0x0000000118181812 */ /* 0x000fd600078e7805 */
[----:B------:R-:W-:Y:S05]  /*7480*/  @P0 BRA `(.L_x_126) ;  /* 0x0000000400480947 */ /* 0x000fea0003800000 */
[----:B------:R-:W-:Y:S01]  /*7490*/  ULDC.64 UR4, c[0x0][0x628] ;  /* 0x00018a0000047ab9 */ /* 0x000fe20000000a00 */
[----:B------:R-:W0:Y:S01]  /*74a0*/  S2R R3, SR_CTAID.X ;  /* 0x0000000000037919 */ /* 0x000e220000002500 */
[----:B------:R-:W-:Y:S01]  /*74b0*/  ISETP.NE.U32.AND P0, PT, RZ, UR4, PT ;  /* 0x00000004ff007c0c */ /* 0x000fe2000bf05070 */
[----:B------:R-:W-:Y:S01]  /*74c0*/  ULDC UR7, c[0x0][0x630] ;  /* 0x00018c0000077ab9 */ /* 0x000fe20000000800 */
[----:B------:R-:W-:Y:S01]  /*74d0*/  IMAD.MOV.U32 R4, RZ, RZ, R16 ;  /* 0x000000ffff047224 */ /* 0x000fe200078e0010 */
[----:B------:R-:W1:Y:S01]  /*74e0*/  S2R R0, SR_CTAID.Y ;  /* 0x0000000000007919 */ /* 0x000e620000002600 */
[----:B------:R-:W-:Y:S01]  /*74f0*/  ISETP.NE.AND.EX P0, PT, RZ, UR5, PT, P0 ;  /* 0x00000005ff007c0c */ /* 0x000fe2000bf05300 */
[----:B------:R-:W-:-:S12]  /*7500*/  IMAD.MOV.U32 R5, RZ, RZ, R17 ;  /* 0x000000ffff057224 */ /* 0x000fd800078e0011 */
[----:B------:R-:W-:Y:S05]  /*7510*/  @!P0 BRA `(.L_x_127) ;  /* 0x0000000000288947 */ /* 0x000fea0003800000 */
[----:B------:R-:W-:Y:S02]  /*7520*/  ULDC UR6, c[0x0][0x634] ;  /* 0x00018d0000067ab9 */ /* 0x000fe40000000800 */
[----:B------:R-:W-:-:S05]  /*7530*/  IADD3 R9, P0, R16, UR6, RZ ;  /* 0x0000000610097c10 */ /* 0x000fca000ff1e0ff */
[----:B------:R-:W-:-:S04]  /*7540*/  IMAD.X R11, RZ, RZ, R17, P0 ;  /* 0x000000ffff0b7224 */ /* 0x000fc800000e0611 */
[----:B------:R-:W-:-:S04]  /*7550*/  IMAD.WIDE.U32 R6, R11, UR4, RZ ;  /* 0x000000040b067c25 */ /* 0x000fc8000f8e00ff */
[----:B------:R-:W-:-:S04]  /*7560*/  IMAD.WIDE.U32 R6, P0, R9, UR5, R6 ;  /* 0x0000000509067c25 */ /* 0x000fc8000f800006 */
[----:B------:R-:W-:-:S04]  /*7570*/  IMAD.WIDE.U32 R8, R9, UR4, RZ ;  /* 0x0000000409087c25 */ /* 0x000fc8000f8e00ff */
[----:B------:R-:W-:Y:S01]  /*7580*/  IMAD.X R5, RZ, RZ, RZ, P0 ;  /* 0x000000ffff057224 */ /* 0x000fe200000e06ff */
[----:B------:R-:W-:Y:S01]  /*7590*/  IADD3 RZ, P0, R9, R6, RZ ;  /* 0x0000000609ff7210 */ /* 0x000fe20007f1e0ff */
[----:B------:R-:W-:-:S04]  /*75a0*/  IMAD.MOV.U32 R4, RZ, RZ, R7 ;  /* 0x000000ffff047224 */ /* 0x000fc800078e0007 */
[----:B------:R-:W-:-:S08]  /*75b0*/  IMAD.WIDE.U32.X R4, R11, UR5, R4, P0 ;  /* 0x000000050b047c25 */ /* 0x000fd000080e0404 */
.L_x_127:
[--C-:B------:R-:W-:Y:S01]  /*75c0*/  SHF.R.U64 R18, R4, UR7, R5.reuse ;  /* 0x0000000704127c19 */ /* 0x100fe20008001205 */
[----:B------:R-:W-:Y:S01]  /*75d0*/  ULDC.64 UR4, c[0x0][0x620] ;  /* 0x0001880000047ab9 */ /* 0x000fe20000000a00 */
[----:B------:R-:W-:Y:S01]  /*75e0*/  SHF.R.U32.HI R4, RZ, UR7, R5 ;  /* 0x00000007ff047c19 */ /* 0x000fe20008011605 */
[----:B------:R-:W-:Y:S01]  /*75f0*/  ULDC.64 UR8, c[0x0][0x640] ;  /* 0x0001900000087ab9 */ /* 0x000fe20000000a00 */
[----:B------:R-:W-:Y:S01]  /*7600*/  IADD3 R7, P0, RZ, -R18, RZ ;  /* 0x80000012ff077210 */ /* 0x000fe20007f1e0ff */
[----:B------:R-:W2:Y:S01]  /*7610*/  LDC R13, c[0x0][0x148] ;  /* 0x00005200ff0d7b82 */ /* 0x000ea20000000800 */
[----:B0-----:R-:W-:Y:S01]  /*7620*/  I2FP.F32.U32 R8, R3 ;  /* 0x0000000300087245 */ /* 0x001fe20000201000 */
[----:B------:R-:W-:Y:S02]  /*7630*/  ULDC UR6, c[0x0][0x608] ;  /* 0x0001820000067ab9 */ /* 0x000fe40000000800 */
[----:B------:R-:W-:Y:S01]  /*7640*/  IMAD.X R4, RZ, RZ, ~R4, P0 ;  /* 0x000000ffff047224 */ /* 0x000fe200000e0e04 */
[----:B------:R-:W-:-:S03]  /*7650*/  ISETP.NE.U32.AND P0, PT, RZ, UR8, PT ;  /* 0x00000008ff007c0c */ /* 0x000fc6000bf05070 */
[----:B------:R-:W-:Y:S01]  /*7660*/  IMAD R6, R4, UR4, RZ ;  /* 0x0000000404067c24 */ /* 0x000fe2000f8e02ff */
[----:B------:R-:W-:Y:S01]  /*7670*/  ISETP.NE.AND.EX P0, PT, RZ, UR9, PT, P0 ;  /* 0x00000009ff007c0c */ /* 0x000fe2000bf05300 */
[----:B------:R-:W-:Y:S01]  /*7680*/  IMAD.WIDE.U32 R4, R7, UR4, R16 ;  /* 0x0000000407047c25 */ /* 0x000fe2000f8e0010 */
[----:B------:R-:W-:-:S03]  /*7690*/  ULDC UR4, c[0x0][0x150] ;  /* 0x0000540000047ab9 */ /* 0x000fc60000000800 */
[----:B------:R-:W-:Y:S01]  /*76a0*/  FMUL R8, R8, UR4 ;  /* 0x0000000408087c20 */ /* 0x000fe20008400000 */
[----:B------:R-:W-:Y:S01]  /*76b0*/  IMAD R7, R7, UR5, R6 ;  /* 0x0000000507077c24 */ /* 0x000fe2000f8e0206 */
[----:B------:R-:W-:Y:S01]  /*76c0*/  ULDC UR4, c[0x0][0x618] ;  /* 0x0001860000047ab9 */ /* 0x000fe20000000800 */
[----:B------:R-:W0:Y:S01]  /*76d0*/  LDC R6, c[0x0][0x144] ;  /* 0x00005100ff067b82 */ /* 0x000e220000000800 */
[----:B------:R-:W-:Y:S01]  /*76e0*/  ULDC UR5, c[0x0][0x154] ;  /* 0x0000550000057ab9 */ /* 0x000fe20000000800 */
[----:B------:R-:W-:Y:S01]  /*76f0*/  IMAD.IADD R5, R5, 0x1, R7 ;  /* 0x0000000105057824 */ /* 0x000fe200078e0207 */
[----:B------:R-:W3:Y:S04]  /*7700*/  F2I.U32.TRUNC.NTZ R8, R8 ;  /* 0x0000000800087305 */ /* 0x000ee8000020f000 */
[----:B------:R-:W-:-:S02]  /*7710*/  SHF.R.U64 R10, R4, UR4, R5 ;  /* 0x00000004040a7c19 */ /* 0x000fc40008001205 */
[----:B-1----:R-:W-:Y:S02]  /*7720*/  I2FP.F32.U32 R4, R0 ;  /* 0x0000000000047245 */ /* 0x002fe40000201000 */
[----:B------:R-:W-:Y:S01]  /*7730*/  SHF.R.U32.HI R5, RZ, UR4, R5 ;  /* 0x00000004ff057c19 */ /* 0x000fe20008011605 */
[----:B------:R-:W-:Y:S02]  /*7740*/  ULDC UR4, c[0x0][0x658] ;  /* 0x0001960000047ab9 */ /* 0x000fe40000000800 */
[----:B------:R-:W-:Y:S01]  /*7750*/  FMUL R7, R4, UR5 ;  /* 0x0000000504077c20 */ /* 0x000fe20008400000 */
[--C-:B------:R-:W-:Y:S02]  /*7760*/  SHF.R.U64 R12, R10, UR6, R5.reuse ;  /* 0x000000060a0c7c19 */ /* 0x100fe40008001205 */
[----:B------:R-:W-:Y:S01]  /*7770*/  SHF.R.U32.HI R5, RZ, UR6, R5 ;  /* 0x00000006ff057c19 */ /* 0x000fe20008011605 */
[----:B------:R1:W4:Y:S01]  /*7780*/  F2I.U32.TRUNC.NTZ R14, R7 ;  /* 0x00000007000e7305 */ /* 0x000322000020f000 */
[----:B---3--:R-:W-:-:S02]  /*7790*/  IMAD.MOV R8, RZ, RZ, -R8 ;  /* 0x000000ffff087224 */ /* 0x008fc400078e0a08 */
[--C-:B------:R-:W-:Y:S02]  /*77a0*/  SHF.R.U64 R11, R12, UR4, R5.reuse ;  /* 0x000000040c0b7c19 */ /* 0x100fe40008001205 */
[----:B------:R-:W-:Y:S01]  /*77b0*/  SHF.R.U32.HI R5, RZ, UR4, R5 ;  /* 0x00000004ff057c19 */ /* 0x000fe20008011605 */
[----:B0-----:R-:W-:Y:S02]  /*77c0*/  IMAD R3, R6, R8, R3 ;  /* 0x0000000806037224 */ /* 0x001fe400078e0203 */
[----:B------:R-:W-:Y:S01]  /*77d0*/  IMAD.MOV.U32 R4, RZ, RZ, R11 ;  /* 0x000000ffff047224 */ /* 0x000fe200078e000b */
[----:B-12-4-:R-:W-:Y:S06]  /*77e0*/  @!P0 BRA `(.L_x_128) ;  /* 0x0000000000288947 */ /* 0x016fec0003800000 */
        /* <DEDUP_REMOVED lines=10> */
.L_x_128:
[----:B------:R-:W-:Y:S01]  /*7890*/  ISETP.NE.AND P0, PT, R2, 0x1, PT ;  /* 0x000000010200780c */ /* 0x000fe20003f05270 */
[----:B------:R-:W-:Y:S01]  /*78a0*/  ULDC UR4, c[0x0][0x648] ;  /* 0x0001920000047ab9 */ /* 0x000fe20000000800 */
[----:B------:R-:W-:Y:S01]  /*78b0*/  IMAD.MOV R14, RZ, RZ, -R14 ;  /* 0x000000ffff0e7224 */ /* 0x000fe200078e0a0e */
[----:B------:R-:W-:Y:S01]  /*78c0*/  SHF.R.U64 R5, R4, UR4, R5 ;  /* 0x0000000404057c19 */ /* 0x000fe20008001205 */
[----:B------:R-:W-:Y:S01]  /*78d0*/  ULDC UR4, c[0x0][0x638] ;  /* 0x00018e0000047ab9 */ /* 0x000fe20000000800 */
[----:B------:R-:W-:Y:S01]  /*78e0*/  LOP3.LUT R12, R12, UR45, RZ, 0xc0, !PT ;  /* 0x0000002d0c0c7c12 */ /* 0x000fe2000f8ec0ff */
[----:B------:R-:W-:Y:S01]  /*78f0*/  ULDC UR5, c[0x0][0x610] ;  /* 0x0001840000057ab9 */ /* 0x000fe20000000800 */
[----:B------:R-:W-:-:S03]  /*7900*/  LOP3.LUT R22, R10, UR40, RZ, 0xc0, !PT ;  /* 0x000000280a167c12 */ /* 0x000fc6000f8ec0ff */
[----:B------:R-:W-:-:S03]  /*7910*/  IMAD R12, R5, UR41, R12 ;  /* 0x00000029050c7c24 */ /* 0x000fc6000f8e020c */
[----:B------:R-:W-:Y:S02]  /*7920*/  @P0 IMAD R3, R13, R14, R0 ;  /* 0x0000000e0d030224 */ /* 0x000fe400078e0200 */
[----:B------:R-:W-:Y:S02]  /*7930*/  IMAD.MOV R0, RZ, RZ, -R5 ;  /* 0x000000ffff007224 */ /* 0x000fe400078e0a05 */
[----:B------:R-:W-:Y:S02]  /*7940*/  IMAD R3, R12, UR5, R3 ;  /* 0x000000050c037c24 */ /* 0x000fe4000f8e0203 */
[----:B------:R-:W-:Y:S01]  /*7950*/  IMAD R11, R0, UR4, R11 ;  /* 0x00000004000b7c24 */ /* 0x000fe2000f8e020b */
[----:B------:R-:W-:Y:S01]  /*7960*/  ULDC UR4, c[0x0][0x600] ;  /* 0x0001800000047ab9 */ /* 0x000fe20000000800 */
[----:B------:R-:W-:Y:S02]  /*7970*/  IMAD.MOV.U32 R0, RZ, RZ, 0x1 ;  /* 0x00000001ff007424 */ /* 0x000fe400078e00ff */
[----:B------:R-:W-:-:S05]  /*7980*/  IMAD R22, R11, UR4, R22 ;  /* 0x000000040b167c24 */ /* 0x000fca000f8e0216 */
[----:B------:R-:W-:Y:S02]  /*7990*/  SEL R19, R22, R3, !P0 ;  /* 0x0000000316137207 */ /* 0x000fe40004000000 */
[----:B------:R-:W-:-:S07]  /*79a0*/  SEL R22, R3, R22, !P0 ;  /* 0x0000001603167207 */ /* 0x000fce0004000000 */
.L_x_126:
[----:B------:R-:W-:Y:S05]  /*79b0*/  BSYNC B0 ;  /* 0x0000000000007941 */ /* 0x000fea0003800000 */
.L_x_125:
[----:B------:R-:W-:-:S13]  /*79c0*/  LOP3.LUT P0, RZ, R0, 0xff, RZ, 0xc0, !PT ;  /* 0x000000ff00ff7812 */ /* 0x000fda000780c0ff */
[----:B------:R-:W-:Y:S05]  /*79d0*/  @P0 BRA `(.L_x_129) ;  /* 0xfffffff000a00947 */ /* 0x000fea000383ffff */
[----:B------:R-:W-:Y:S05]  /*79e0*/  BSYNC B7 ;  /* 0x0000000000077941 */ /* 0x000fea0003800000 */
.L_x_115:
[----:B------:R-:W-:-:S03]  /*79f0*/  UMOV UR4, 0xffffffff ;  /* 0xffffffff00047882 */ /* 0x000fc60000000000 */
[----:B------:R-:W-:Y:S05]  /*7a00*/  BRA.DIV UR4, `(.L_x_130) ;  /* 0x0000000a04e07947 */ /* 0x000fea000b800000 */
[----:B------:R-:W-:-:S13]  /*7a10*/  ELECT P6, URZ, PT ;  /* 0x00000000003f782f */ /* 0x000fda00038c0000 */
.L_x_158:
[----:B------:R-:W-:Y:S04]  /*7a20*/  BSSY B0, `(.L_x_131) ;  /* 0x0000086000007945 */ /* 0x000fe80003800000 */
[----:B------:R-:W-:Y:S05]  /*7a30*/  @!P6 BRA `(.L_x_132) ;  /* 0x000000080010e947 */ /* 0x000fea0003800000 */
[----:B------:R-:W-:-:S04]  /*7a40*/  ULOP3.LUT UR4, UR42, 0x2, URZ, 0xfc, !UPT ;  /* 0x000000022a047892 */ /* 0x000fc8000f8efc3f */
[----:B------:R-:W-:-:S06]  /*7a50*/  UISETP.NE.AND UP0, UPT, UR4, 0x3, UPT ;  /* 0x000000030400788c */ /* 0x000fcc000bf05270 */
[----:B------:R-:W-:-:S13]  /*7a60*/  PLOP3.LUT P0, PT, PT, PT, UP0, 0x80, 0x0 ;  /* 0x000000000000781c */ /* 0x000fda0003f0f008 */
[----:B------:R-:W-:Y:S05]  /*7a70*/  @!P0 BRA `(.L_x_133) ;  /* 0x0000000000048947 */ /* 0x000fea0003800000 */
[----:B------:R-:W-:Y:S01]  /*7a80*/  BPT.TRAP 0x1 ;  /* 0x000000040000795c */ /* 0x000fe20000300000 */
.L_x_133:
[----:B------:R-:W0:Y:S01]  /*7a90*/  S2R R3, SR_CgaCtaId ;  /* 0x0000000000037919 */ /* 0x000e220000008800 */
[----:B------:R-:W-:Y:S02]  /*7aa0*/  MOV R0, 0x400 ;  /* 0x0000040000007802 */ /* 0x000fe40000000f00 */
[----:B------:R-:W-:Y:S02]  /*7ab0*/  SHF.L.U32 R2, R24, 0x1f, RZ ;  /* 0x0000001f18027819 */ /* 0x000fe400000006ff */
[----:B0-----:R-:W-:-:S05]  /*7ac0*/  LEA R0, R3, R0, 0x18 ;  /* 0x0000000003007211 */ /* 0x001fca00078ec0ff */
[----:B------:R-:W-:-:S04]  /*7ad0*/  VIADD R0, R0, 0x70 ;  /* 0x0000007000007836 */ /* 0x000fc80000000000 */
[C---:B------:R-:W-:Y:S02]  /*7ae0*/  IMAD R5, R25.reuse, 0x8, R0 ;  /* 0x0000000819057824 */ /* 0x040fe400078e0200 */
[----:B------:R-:W-:Y:S02]  /*7af0*/  VIADD R25, R25, 0x1 ;  /* 0x0000000119197836 */ /* 0x000fe40000000000 */
[----:B------:R-:W0:Y:S03]  /*7b00*/  SYNCS.PHASECHK.TRANS64.TRYWAIT P0, [R5+URZ], R2 ;  /* 0x00000002050075a7 */ /* 0x000e26000800017f */
[----:B------:R-:W-:-:S04]  /*7b10*/  ISETP.NE.AND P1, PT, R25, 0xe, PT ;  /* 0x0000000e1900780c */ /* 0x000fc80003f25270 */
[----:B------:R-:W-:Y:S02]  /*7b20*/  SEL R3, RZ, 0x1, P1 ;  /* 0x00000001ff037807 */ /* 0x000fe40000800000 */
[----:B------:R-:W-:Y:S02]  /*7b30*/  SEL R25, R25, RZ, P1 ;  /* 0x000000ff19197207 */ /* 0x000fe40000800000 */
[----:B------:R-:W-:-:S03]  /*7b40*/  LOP3.LUT R24, R24, R3, RZ, 0x3c, !PT ;  /* 0x0000000318187212 */ /* 0x000fc600078e3cff */
[----:B------:R-:W-:Y:S01]  /*7b50*/  IMAD R7, R25, 0x8, R0 ;  /* 0x0000000819077824 */ /* 0x000fe200078e0200 */
[----:B------:R-:W-:Y:S01]  /*7b60*/  SHF.L.U32 R4, R24, 0x1f, RZ ;  /* 0x0000001f18047819 */ /* 0x000fe200000006ff */
[----:B0-----:R-:W-:Y:S06]  /*7b70*/  @!P0 BRA `(.L_x_134) ;  /* 0x0000000800a48947 */ /* 0x001fec0003800000 */
.L_x_159:
[----:B------:R-:W1:Y:S01]  /*7b80*/  SYNCS.PHASECHK.TRANS64.TRYWAIT P0, [R7+URZ], R4 ;  /* 0x00000004070075a7 */ /* 0x000e62000800017f */
[----:B0-----:R-:W-:-:S05]  /*7b90*/  VIADD R2, R25, 0x1 ;  /* 0x0000000119027836 */ /* 0x001fca0000000000 */
[----:B------:R-:W-:-:S04]  /*7ba0*/  ISETP.NE.AND P1, PT, R2, 0xe, PT ;  /* 0x0000000e0200780c */ /* 0x000fc80003f25270 */
[----:B------:R-:W-:Y:S02]  /*7bb0*/  SEL R3, RZ, 0x1, P1 ;  /* 0x00000001ff037807 */ /* 0x000fe40000800000 */
[----:B------:R-:W-:Y:S02]  /*7bc0*/  SEL R9, R2, RZ, P1 ;  /* 0x000000ff02097207 */ /* 0x000fe40000800000 */
[----:B------:R-:W-:-:S03]  /*7bd0*/  LOP3.LUT R24, R24, R3, RZ, 0x3c, !PT ;  /* 0x0000000318187212 */ /* 0x000fc600078e3cff */
[----:B------:R-:W-:Y:S01]  /*7be0*/  IMAD R6, R9, 0x8, R0 ;  /* 0x0000000809067824 */ /* 0x000fe200078e0200 */
[----:B------:R-:W-:Y:S01]  /*7bf0*/  SHF.L.U32 R5, R24, 0x1f, RZ ;  /* 0x0000001f18057819 */ /* 0x000fe200000006ff */
[----:B-1----:R-:W-:Y:S06]  /*7c00*/  @!P0 BRA `(.L_x_135) ;  /* 0x0000000800948947 */ /* 0x002fec0003800000 */
.L_x_160:
[----:B------:R-:W1:Y:S01]  /*7c10*/  SYNCS.PHASECHK.TRANS64.TRYWAIT P0, [R6+URZ], R5 ;  /* 0x00000005060075a7 */ /* 0x000e62000800017f */
[----:B------:R-:W-:-:S05]  /*7c20*/  VIADD R2, R9, 0x1 ;  /* 0x0000000109027836 */ /* 0x000fca0000000000 */
[----:B------:R-:W-:-:S04]  /*7c30*/  ISETP.NE.AND P1, PT, R2, 0xe, PT ;  /* 0x0000000e0200780c */ /* 0x000fc80003f25270 */
[----:B------:R-:W-:Y:S02]  /*7c40*/  SEL R3, RZ, 0x1, P1 ;  /* 0x00000001ff037807 */ /* 0x000fe40000800000 */
[----:B0-----:R-:W-:Y:S02]  /*7c50*/  SEL R7, R2, RZ, P1 ;  /* 0x000000ff02077207 */ /* 0x001fe40000800000 */
[----:B------:R-:W-:-:S03]  /*7c60*/  LOP3.LUT R24, R24, R3, RZ, 0x3c, !PT ;  /* 0x0000000318187212 */ /* 0x000fc600078e3cff */
[----:B------:R-:W-:Y:S01]  /*7c70*/  IMAD R9, R7, 0x8, R0 ;  /* 0x0000000807097824 */ /* 0x000fe200078e0200 */
[----:B------:R-:W-:Y:S01]  /*7c80*/  SHF.L.U32 R4, R24, 0x1f, RZ ;  /* 0x0000001f18047819 */ /* 0x000fe200000006ff */
[----:B-1----:R-:W-:Y:S06]  /*7c90*/  @!P0 BRA `(.L_x_136) ;  /* 0x0000000800848947 */ /* 0x002fec0003800000 */
.L_x_161:
[----:B------:R-:W1:Y:S01]  /*7ca0*/  SYNCS.PHASECHK.TRANS64.TRYWAIT P0, [R9+URZ], R4 ;  /* 0x00000004090075a7 */ /* 0x000e62000800017f */
[----:B------:R-:W-:-:S05]  /*7cb0*/  VIADD R2, R7, 0x1 ;  /* 0x0000000107027836 */ /* 0x000fca0000000000 */
[----:B------:R-:W-:-:S04]  /*7cc0*/  ISETP.NE.AND P1, PT, R2, 0xe, PT ;  /* 0x0000000e0200780c */ /* 0x000fc80003f25270 */
[----:B------:R-:W-:Y:S02]  /*7cd0*/  SEL R3, RZ, 0x1, P1 ;  /* 0x00000001ff037807 */ /* 0x000fe40000800000 */
[----:B------:R-:W-:Y:S02]  /*7ce0*/  SEL R7, R2, RZ, P1 ;  /* 0x000000ff02077207 */ /* 0x000fe40000800000 */
[----:B------:R-:W-:-:S03]  /*7cf0*/  LOP3.LUT R24, R24, R3, RZ, 0x3c, !PT ;  /* 0x0000000318187212 */ /* 0x000fc600078e3cff */
[----:B0-----:R-:W-:Y:S01]  /*7d00*/  IMAD R6, R7, 0x8, R0 ;  /* 0x0000000807067824 */ /* 0x001fe200078e0200 */
[----:B------:R-:W-:Y:S01]  /*7d10*/  SHF.L.U32 R5, R24, 0x1f, RZ ;  /* 0x0000001f18057819 */ /* 0x000fe200000006ff */
[----:B-1----:R-:W-:Y:S06]  /*7d20*/  @!P0 BRA `(.L_x_137) ;  /* 0x0000000800748947 */ /* 0x002fec0003800000 */
.L_x_162:
        /* <DEDUP_REMOVED lines=9> */
.L_x_163:
        /* <DEDUP_REMOVED lines=9> */
.L_x_164:
        /* <DEDUP_REMOVED lines=9> */
.L_x_165:
        /* <DEDUP_REMOVED lines=9> */
.L_x_166:
        /* <DEDUP_REMOVED lines=9> */
.L_x_167:
        /* <DEDUP_REMOVED lines=9> */
.L_x_168:
        /* <DEDUP_REMOVED lines=9> */
.L_x_169:
        /* <DEDUP_REMOVED lines=9> */
.L_x_170:
[----:B------:R-:W1:Y:S01]  /*81b0*/  SYNCS.PHASECHK.TRANS64.TRYWAIT P0, [R6+URZ], R5 ;  /* 0x00000005060075a7 */ /* 0x000e62000800017f */
[----:B------:R-:W-:-:S05]  /*81c0*/  VIADD R2, R7, 0x1 ;  /* 0x0000000107027836 */ /* 0x000fca0000000000 */
[----:B------:R-:W-:-:S04]  /*81d0*/  ISETP.NE.AND P1, PT, R2, 0xe, PT ;  /* 0x0000000e0200780c */ /* 0x000fc80003f25270 */
[----:B0-----:R-:W-:Y:S02]  /*81e0*/  SEL R4, RZ, 0x1, P1 ;  /* 0x00000001ff047807 */ /* 0x001fe40000800000 */
[----:B------:R-:W-:Y:S02]  /*81f0*/  SEL R3, R2, RZ, P1 ;  /* 0x000000ff02037207 */ /* 0x000fe40000800000 */
[----:B------:R-:W-:Y:S01]  /*8200*/  LOP3.LUT R4, R11, R4, RZ, 0x3c, !PT ;  /* 0x000000040b047212 */ /* 0x000fe200078e3cff */
[----:B-1----:R-:W-:Y:S06]  /*8210*/  @!P0 BRA `(.L_x_146) ;  /* 0x0000000400ec8947 */ /* 0x002fec0003800000 */
.L_x_171:
[----:B------:R-:W-:Y:S01]  /*8220*/  IMAD R3, R3, 0x8, R0 ;  /* 0x0000000803037824 */ /* 0x000fe200078e0200 */
[----:B------:R-:W-:-:S07]  /*8230*/  SHF.L.U32 R0, R4, 0x1f, RZ ;  /* 0x0000001f04007819 */ /* 0x000fce00000006ff */
.L_x_147:
[----:B-1----:R1:W2:Y:S02]  /*8240*/  SYNCS.PHASECHK.TRANS64.TRYWAIT P0, [R3+URZ], R0 ;  /* 0x00000000030075a7 */ /* 0x0022a4000800017f */
[----:B--2---:R-:W-:Y:S05]  /*8250*/  @!P0 NANOSLEEP.SYNCS 0x989680 ;  /* 0x009896800000895d */ /* 0x004fea0003900000 */
[----:B------:R-:W2:Y:S02]  /*8260*/  @!P0 SYNCS.PHASECHK.TRANS64 P0, [R3+URZ], R0 ;  /* 0x00000000030085a7 */ /* 0x000ea4000800007f */
[----:B--2---:R-:W-:Y:S05]  /*8270*/  @!P0 BRA `(.L_x_147) ;  /* 0xfffffffc00f08947 */ /* 0x004fea000383ffff */
.L_x_132:
[----:B------:R-:W-:Y:S05]  /*8280*/  BSYNC B0 ;  /* 0x0000000000007941 */ /* 0x000fea0003800000 */
.L_x_131:
[----:B------:R-:W-:Y:S05]  /*8290*/  EXIT ;  /* 0x000000000000794d */ /* 0x000fea0003800000 */
.L_x_16:
[----:B0-----:R-:W-:-:S04]  /*82a0*/  IMAD.U32 R0, RZ, RZ, UR50 ;  /* 0x00000032ff007e24 */ /* 0x001fc8000f8e00ff */
[----:B------:R0:W1:Y:S03]  /*82b0*/  SYNCS.PHASECHK.TRANS64.TRYWAIT P0, [R0+URZ], R3 ;  /* 0x00000003000075a7 */ /* 0x000066000800017f */
[----:B-1----:R-:W-:Y:S05]  /*82c0*/  @!P0 NANOSLEEP.SYNCS 0x989680 ;  /* 0x009896800000895d */ /* 0x002fea0003900000 */
[----:B------:R-:W1:Y:S02]  /*82d0*/  @!P0 SYNCS.PHASECHK.TRANS64 P0, [R0+URZ], R3 ;  /* 0x00000003000085a7 */ /* 0x000e64000800007f */
[----:B-1----:R-:W-:Y:S05]  /*82e0*/  @!P0 BRA `(.L_x_16) ;  /* 0xfffffffc00ec8947 */ /* 0x002fea000383ffff */
[----:B------:R-:W-:Y:S05]  /*82f0*/  BRA `(.L_x_148) ;  /* 0xffffff9000e87947 */ /* 0x000fea000383ffff */
.L_x_20:
[----:B------:R-:W-:Y:S01]  /*8300*/  CS2R R12, SRZ ;  /* 0x00000000000c7805 */ /* 0x000fe2000001ff00 */
[----:B------:R-:W-:Y:S02]  /*8310*/  IMAD.MOV.U32 R11, RZ, RZ, 0x1f ;  /* 0x0000001fff0b7424 */ /* 0x000fe400078e00ff */
[----:B------:R-:W-:-:S07]  /*8320*/  IMAD.MOV.U32 R15, RZ, RZ, -0x1 ;  /* 0xffffffffff0f7424 */ /* 0x000fce00078e00ff */
[----:B-----5:R-:W-:Y:S05]  /*8330*/  WARPSYNC.COLLECTIVE R15, `(.L_x_149) ;  /* 0x000000000f087348 */ /* 0x020fea0003c00000 */
[----:B------:R0:W1:Y:S02]  /*8340*/  SHFL.IDX P6, R14, R13, R12, R11 ;  /* 0x0000000c0d0e7389 */ /* 0x00006400000c000b */
[----:B01---5:R-:W-:Y:S01]  /*8350*/  ENDCOLLECTIVE ;  /* 0x000000000000791b */ /* 0x023fe20003800000 */
.L_x_149:
[----:B------:R-:W-:Y:S05]  /*8360*/  BRA `(.L_x_150) ;  /* 0xffffff9400bc7947 */ /* 0x000fea000383ffff */
.L_x_24:
[----:B-1----:R1:W2:Y:S02]  /*8370*/  SYNCS.PHASECHK.TRANS64.TRYWAIT P1, [R3+URZ], R0 ;  /* 0x00000000030075a7 */ /* 0x0022a4000802017f */
[----:B--2---:R-:W-:Y:S05]  /*8380*/  @!P1 NANOSLEEP.SYNCS 0x989680 ;  /* 0x009896800000995d */ /* 0x004fea0003900000 */
[----:B------:R-:W2:Y:S02]  /*8390*/  @!P1 SYNCS.PHASECHK.TRANS64 P1, [R3+URZ], R0 ;  /* 0x00000000030095a7 */ /* 0x000ea4000802007f */
[----:B--2---:R-:W-:Y:S05]  /*83a0*/  @!P1 BRA `(.L_x_24) ;  /* 0xfffffffc00f09947 */ /* 0x004fea000383ffff */
[----:B------:R-:W-:Y:S05]  /*83b0*/  BRA `(.L_x_23) ;  /* 0xffffff9400d87947 */ /* 0x000fea000383ffff */
.L_x_29:
[----:B0-----:R0:W1:Y:S02]  /*83c0*/  SYNCS.PHASECHK.TRANS64.TRYWAIT P1, [R3+URZ], R82 ;  /* 0x00000052030075a7 */ /* 0x001064000802017f */
[----:B-1----:R-:W-:Y:S05]  /*83d0*/  @!P1 NANOSLEEP.SYNCS 0x989680 ;  /* 0x009896800000995d */ /* 0x002fea0003900000 */
[----:B------:R-:W1:Y:S02]  /*83e0*/  @!P1 SYNCS.PHASECHK.TRANS64 P1, [R3+URZ], R82 ;  /* 0x00000052030095a7 */ /* 0x000e64000802007f */
[----:B-1----:R-:W-:Y:S05]  /*83f0*/  @!P1 BRA `(.L_x_29) ;  /* 0xfffffffc00f09947 */ /* 0x002fea000383ffff */
[----:B------:R-:W-:Y:S05]  /*8400*/  BRA `(.L_x_28) ;  /* 0xffffffa0005c7947 */ /* 0x000fea000383ffff */
.L_x_37:
[----:B0-----:R0:W1:Y:S02]  /*8410*/  SYNCS.PHASECHK.TRANS64.TRYWAIT P1, [R15+URZ], R78 ;  /* 0x0000004e0f0075a7 */ /* 0x001064000802017f */
[----:B-1----:R-:W-:Y:S05]  /*8420*/  @!P1 NANOSLEEP.SYNCS 0x989680 ;  /* 0x009896800000995d */ /* 0x002fea0003900000 */
[----:B------:R-:W1:Y:S02]  /*8430*/  @!P1 SYNCS.PHASECHK.TRANS64 P1, [R15+URZ], R78 ;  /* 0x0000004e0f0095a7 */ /* 0x000e64000802007f */
[----:B-1----:R-:W-:Y:S05]  /*8440*/  @!P1 BRA `(.L_x_37) ;  /* 0xfffffffc00f09947 */ /* 0x002fea000383ffff */
[----:B------:R-:W-:Y:S05]  /*8450*/  BRA `(.L_x_36) ;  /* 0xffffffa800f47947 */ /* 0x000fea000383ffff */
.L_x_43:
[----:B-1----:R-:W-:-:S04]  /*8460*/  IMAD.U32 R0, RZ, RZ, UR50 ;  /* 0x00000032ff007e24 */ /* 0x002fc8000f8e00ff */
[----:B------:R1:W2:Y:S03]  /*8470*/  SYNCS.PHASECHK.TRANS64.TRYWAIT P0, [R0+URZ+0x10], R3 ;  /* 0x00001003000075a7 */ /* 0x0002a6000800017f */
[----:B--2---:R-:W-:Y:S05]  /*8480*/  @!P0 NANOSLEEP.SYNCS 0x989680 ;  /* 0x009896800000895d */ /* 0x004fea0003900000 */
[----:B------:R-:W2:Y:S02]  /*8490*/  @!P0 SYNCS.PHASECHK.TRANS64 P0, [R0+URZ+0x10], R3 ;  /* 0x00001003000085a7 */ /* 0x000ea4000800007f */
[----:B--2---:R-:W-:Y:S05]  /*84a0*/  @!P0 BRA `(.L_x_43) ;  /* 0xfffffffc00ec8947 */ /* 0x004fea000383ffff */
[----:B------:R-:W-:Y:S05]  /*84b0*/  BRA `(.L_x_151) ;  /* 0xffffffb400f07947 */ /* 0x000fea000383ffff */
.L_x_116:
[----:B------:R-:W-:Y:S01]  /*84c0*/  BSSY B0, `(.L_x_152) ;  /* 0x0000006000007945 */ /* 0x000fe20003800000 */
[----:B------:R-:W-:-:S07]  /*84d0*/  IMAD.MOV.U32 R15, RZ, RZ, -0x1 ;  /* 0xffffffffff0f7424 */ /* 0x000fce00078e00ff */
[----:B-----5:R-:W-:Y:S05]  /*84e0*/  WARPSYNC.COLLECTIVE R15, `(.L_x_153) ;  /* 0x000000000f0c7348 */ /* 0x020fea0003c00000 */
[----:B------:R-:W-:Y:S02]  /*84f0*/  ELECT P6, UR62, PT ;  /* 0x00000000003e782f */ /* 0x000fe400038c0000 */
[----:B------:R-:W-:Y:S01]  /*8500*/  MOV R14, UR62 ;  /* 0x0000003e000e7c02 */ /* 0x000fe20008000f00 */
[----:B-----5:R-:W-:Y:S10]  /*8510*/  ENDCOLLECTIVE ;  /* 0x000000000000791b */ /* 0x020ff40003800000 */
.L_x_153:
[----:B------:R-:W-:Y:S05]  /*8520*/  BSYNC B0 ;  /* 0x0000000000007941 */ /* 0x000fea0003800000 */
.L_x_152:
[----:B------:R-:W-:Y:S05]  /*8530*/  BRA `(.L_x_154) ;  /* 0xffffffe400d47947 */ /* 0x000fea000383ffff */
.L_x_121:
[----:B0-----:R0:W2:Y:S02]  /*8540*/  SYNCS.PHASECHK.TRANS64.TRYWAIT P0, [R6+URZ+0x70], R3 ;  /* 0x00007003060075a7 */ /* 0x0010a4000800017f */
[----:B--2---:R-:W-:Y:S05]  /*8550*/  @!P0 NANOSLEEP.SYNCS 0x989680 ;  /* 0x009896800000895d */ /* 0x004fea0003900000 */
[----:B------:R-:W2:Y:S02]  /*8560*/  @!P0 SYNCS.PHASECHK.TRANS64 P0, [R6+URZ+0x70], R3 ;  /* 0x00007003060085a7 */ /* 0x000ea4000800007f */
[----:B--2---:R-:W-:Y:S05]  /*8570*/  @!P0 BRA `(.L_x_121) ;  /* 0xfffffffc00f08947 */ /* 0x004fea000383ffff */
[----:B------:R-:W-:Y:S05]  /*8580*/  BRA `(.L_x_155) ;  /* 0xffffffe800a87947 */ /* 0x000fea000383ffff */
.L_x_130:
[----:B------:R-:W-:Y:S01]  /*8590*/  BSSY B0, `(.L_x_156) ;  /* 0x0000006000007945 */ /* 0x000fe20003800000 */
[----:B------:R-:W-:-:S07]  /*85a0*/  IMAD.MOV.U32 R15, RZ, RZ, -0x1 ;  /* 0xffffffffff0f7424 */ /* 0x000fce00078e00ff */
[----:B-----5:R-:W-:Y:S05]  /*85b0*/  WARPSYNC.COLLECTIVE R15, `(.L_x_157) ;  /* 0x000000000f0c7348 */ /* 0x020fea0003c00000 */
[----:B------:R-:W-:Y:S02]  /*85c0*/  ELECT P6, UR62, PT ;  /* 0x00000000003e782f */ /* 0x000fe400038c0000 */
[----:B------:R-:W-:Y:S01]  /*85d0*/  MOV R14, UR62 ;  /* 0x0000003e000e7c02 */ /* 0x000fe20008000f00 */
[----:B-----5:R-:W-:Y:S10]  /*85e0*/  ENDCOLLECTIVE ;  /* 0x000000000000791b */ /* 0x020ff40003800000 */
.L_x_157:
[----:B------:R-:W-:Y:S05]  /*85f0*/  BSYNC B0 ;  /* 0x0000000000007941 */ /* 0x000fea0003800000 */
.L_x_156:
[----:B------:R-:W-:Y:S05]  /*8600*/  BRA `(.L_x_158) ;  /* 0xfffffff400047947 */ /* 0x000fea000383ffff */
.L_x_134:
[----:B0-----:R0:W1:Y:S02]  /*8610*/  SYNCS.PHASECHK.TRANS64.TRYWAIT P0, [R5+URZ], R2 ;  /* 0x00000002050075a7 */ /* 0x001064000800017f */
[----:B-1----:R-:W-:Y:S05]  /*8620*/  @!P0 NANOSLEEP.SYNCS 0x989680 ;  /* 0x009896800000895d */ /* 0x002fea0003900000 */
[----:B------:R-:W1:Y:S02]  /*8630*/  @!P0 SYNCS.PHASECHK.TRANS64 P0, [R5+URZ], R2 ;  /* 0x00000002050085a7 */ /* 0x000e64000800007f */
[----:B-1----:R-:W-:Y:S05]  /*8640*/  @!P0 BRA `(.L_x_134) ;  /* 0xfffffffc00f08947 */ /* 0x002fea000383ffff */
[----:B------:R-:W-:Y:S05]  /*8650*/  BRA `(.L_x_159) ;  /* 0xfffffff400487947 */ /* 0x000fea000383ffff */
.L_x_135:
[----:B0-----:R0:W1:Y:S02]  /*8660*/  SYNCS.PHASECHK.TRANS64.TRYWAIT P0, [R7+URZ], R4 ;  /* 0x00000004070075a7 */ /* 0x001064000800017f */
[----:B-1----:R-:W-:Y:S05]  /*8670*/  @!P0 NANOSLEEP.SYNCS 0x989680 ;  /* 0x009896800000895d */ /* 0x002fea0003900000 */
[----:B------:R-:W1:Y:S02]  /*8680*/  @!P0 SYNCS.PHASECHK.TRANS64 P0, [R7+URZ], R4 ;  /* 0x00000004070085a7 */ /* 0x000e64000800007f */
[----:B-1----:R-:W-:Y:S05]  /*8690*/  @!P0 BRA `(.L_x_135) ;  /* 0xfffffffc00f08947 */ /* 0x002fea000383ffff */
[----:B------:R-:W-:Y:S05]  /*86a0*/  BRA `(.L_x_160) ;  /* 0xfffffff400587947 */ /* 0x000fea000383ffff */
.L_x_136:
[----:B0-----:R0:W1:Y:S02]  /*86b0*/  SYNCS.PHASECHK.TRANS64.TRYWAIT P0, [R6+URZ], R5 ;  /* 0x00000005060075a7 */ /* 0x001064000800017f */
[----:B-1----:R-:W-:Y:S05]  /*86c0*/  @!P0 NANOSLEEP.SYNCS 0x989680 ;  /* 0x009896800000895d */ /* 0x002fea0003900000 */
[----:B------:R-:W1:Y:S02]  /*86d0*/  @!P0 SYNCS.PHASECHK.TRANS64 P0, [R6+URZ], R5 ;  /* 0x00000005060085a7 */ /* 0x000e64000800007f */
[----:B-1----:R-:W-:Y:S05]  /*86e0*/  @!P0 BRA `(.L_x_136) ;  /* 0xfffffffc00f08947 */ /* 0x002fea000383ffff */
[----:B------:R-:W-:Y:S05]  /*86f0*/  BRA `(.L_x_161) ;  /* 0xfffffff400687947 */ /* 0x000fea000383ffff */
.L_x_137:
[----:B0-----:R0:W1:Y:S02]  /*8700*/  SYNCS.PHASECHK.TRANS64.TRYWAIT P0, [R9+URZ], R4 ;  /* 0x00000004090075a7 */ /* 0x001064000800017f */
[----:B-1----:R-:W-:Y:S05]  /*8710*/  @!P0 NANOSLEEP.SYNCS 0x989680 ;  /* 0x009896800000895d */ /* 0x002fea0003900000 */
[----:B------:R-:W1:Y:S02]  /*8720*/  @!P0 SYNCS.PHASECHK.TRANS64 P0, [R9+URZ], R4 ;  /* 0x00000004090085a7 */ /* 0x000e64000800007f */
[----:B-1----:R-:W-:Y:S05]  /*8730*/  @!P0 BRA `(.L_x_137) ;  /* 0xfffffffc00f08947 */ /* 0x002fea000383ffff */
[----:B------:R-:W-:Y:S05]  /*8740*/  BRA `(.L_x_162) ;  /* 0xfffffff400787947 */ /* 0x000fea000383ffff */
.L_x_138:
[----:B0-----:R0:W1:Y:S02]  /*8750*/  SYNCS.PHASECHK.TRANS64.TRYWAIT P0, [R6+URZ], R5 ;  /* 0x00000005060075a7 */ /* 0x001064000800017f */
[----:B-1----:R-:W-:Y:S05]  /*8760*/  @!P0 NANOSLEEP.SYNCS 0x989680 ;  /* 0x009896800000895d */ /* 0x002fea0003900000 */
[----:B------:R-:W1:Y:S02]  /*8770*/  @!P0 SYNCS.PHASECHK.TRANS64 P0, [R6+URZ], R5 ;  /* 0x00000005060085a7 */ /* 0x000e64000800007f */
[----:B-1----:R-:W-:Y:S05]  /*8780*/  @!P0 BRA `(.L_x_138) ;  /* 0xfffffffc00f08947 */ /* 0x002fea000383ffff */
[----:B------:R-:W-:Y:S05]  /*8790*/  BRA `(.L_x_163) ;  /* 0xfffffff400887947 */ /* 0x000fea000383ffff */
.L_x_139:
[----:B0-----:R0:W1:Y:S02]  /*87a0*/  SYNCS.PHASECHK.TRANS64.TRYWAIT P0, [R9+URZ], R4 ;  /* 0x00000004090075a7 */ /* 0x001064000800017f */
[----:B-1----:R-:W-:Y:S05]  /*87b0*/  @!P0 NANOSLEEP.SYNCS 0x989680 ;  /* 0x009896800000895d */ /* 0x002fea0003900000 */
[----:B------:R-:W1:Y:S02]  /*87c0*/  @!P0 SYNCS.PHASECHK.TRANS64 P0, [R9+URZ], R4 ;  /* 0x00000004090085a7 */ /* 0x000e64000800007f */
[----:B-1----:R-:W-:Y:S05]  /*87d0*/  @!P0 BRA `(.L_x_139) ;  /* 0xfffffffc00f08947 */ /* 0x002fea000383ffff */
[----:B------:R-:W-:Y:S05]  /*87e0*/  BRA `(.L_x_164) ;  /* 0xfffffff400987947 */ /* 0x000fea000383ffff */
.L_x_140:
[----:B0-----:R0:W1:Y:S02]  /*87f0*/  SYNCS.PHASECHK.TRANS64.TRYWAIT P0, [R6+URZ], R5 ;  /* 0x00000005060075a7 */ /* 0x001064000800017f */
[----:B-1----:R-:W-:Y:S05]  /*8800*/  @!P0 NANOSLEEP.SYNCS 0x989680 ;  /* 0x009896800000895d */ /* 0x002fea0003900000 */
[----:B------:R-:W1:Y:S02]  /*8810*/  @!P0 SYNCS.PHASECHK.TRANS64 P0, [R6+URZ], R5 ;  /* 0x00000005060085a7 */ /* 0x000e64000800007f */
[----:B-1----:R-:W-:Y:S05]  /*8820*/  @!P0 BRA `(.L_x_140) ;  /* 0xfffffffc00f08947 */ /* 0x002fea000383ffff */
[----:B------:R-:W-:Y:S05]  /*8830*/  BRA `(.L_x_165) ;  /* 0xfffffff400a87947 */ /* 0x000fea000383ffff */
.L_x_141:
[----:B0-----:R0:W1:Y:S02]  /*8840*/  SYNCS.PHASECHK.TRANS64.TRYWAIT P0, [R9+URZ], R4 ;  /* 0x00000004090075a7 */ /* 0x001064000800017f */
[----:B-1----:R-:W-:Y:S05]  /*8850*/  @!P0 NANOSLEEP.SYNCS 0x989680 ;  /* 0x009896800000895d */ /* 0x002fea0003900000 */
[----:B------:R-:W1:Y:S02]  /*8860*/  @!P0 SYNCS.PHASECHK.TRANS64 P0, [R9+URZ], R4 ;  /* 0x00000004090085a7 */ /* 0x000e64000800007f */
[----:B-1----:R-:W-:Y:S05]  /*8870*/  @!P0 BRA `(.L_x_141) ;  /* 0xfffffffc00f08947 */ /* 0x002fea000383ffff */
[----:B------:R-:W-:Y:S05]  /*8880*/  BRA `(.L_x_166) ;  /* 0xfffffff400b87947 */ /* 0x000fea000383ffff */
.L_x_142:
[----:B0-----:R0:W1:Y:S02]  /*8890*/  SYNCS.PHASECHK.TRANS64.TRYWAIT P0, [R6+URZ], R5 ;  /* 0x00000005060075a7 */ /* 0x001064000800017f */
[----:B-1----:R-:W-:Y:S05]  /*88a0*/  @!P0 NANOSLEEP.SYNCS 0x989680 ;  /* 0x009896800000895d */ /* 0x002fea0003900000 */
[----:B------:R-:W1:Y:S02]  /*88b0*/  @!P0 SYNCS.PHASECHK.TRANS64 P0, [R6+URZ], R5 ;  /* 0x00000005060085a7 */ /* 0x000e64000800007f */
[----:B-1----:R-:W-:Y:S05]  /*88c0*/  @!P0 BRA `(.L_x_142) ;  /* 0xfffffffc00f08947 */ /* 0x002fea000383ffff */
[----:B------:R-:W-:Y:S05]  /*88d0*/  BRA `(.L_x_167) ;  /* 0xfffffff400c87947 */ /* 0x000fea000383ffff */
.L_x_143:
[----:B0-----:R0:W1:Y:S02]  /*88e0*/  SYNCS.PHASECHK.TRANS64.TRYWAIT P0, [R9+URZ], R4 ;  /* 0x00000004090075a7 */ /* 0x001064000800017f */
[----:B-1----:R-:W-:Y:S05]  /*88f0*/  @!P0 NANOSLEEP.SYNCS 0x989680 ;  /* 0x009896800000895d */ /* 0x002fea0003900000 */
[----:B------:R-:W1:Y:S02]  /*8900*/  @!P0 SYNCS.PHASECHK.TRANS64 P0, [R9+URZ], R4 ;  /* 0x00000004090085a7 */ /* 0x000e64000800007f */
[----:B-1----:R-:W-:Y:S05]  /*8910*/  @!P0 BRA `(.L_x_143) ;  /* 0xfffffffc00f08947 */ /* 0x002fea000383ffff */
[----:B------:R-:W-:Y:S05]  /*8920*/  BRA `(.L_x_168) ;  /* 0xfffffff400d87947 */ /* 0x000fea000383ffff */
.L_x_144:
[----:B0-----:R0:W1:Y:S02]  /*8930*/  SYNCS.PHASECHK.TRANS64.TRYWAIT P0, [R6+URZ], R5 ;  /* 0x00000005060075a7 */ /* 0x001064000800017f */
[----:B-1----:R-:W-:Y:S05]  /*8940*/  @!P0 NANOSLEEP.SYNCS 0x989680 ;  /* 0x009896800000895d */ /* 0x002fea0003900000 */
[----:B------:R-:W1:Y:S02]  /*8950*/  @!P0 SYNCS.PHASECHK.TRANS64 P0, [R6+URZ], R5 ;  /* 0x00000005060085a7 */ /* 0x000e64000800007f */
[----:B-1----:R-:W-:Y:S05]  /*8960*/  @!P0 BRA `(.L_x_144) ;  /* 0xfffffffc00f08947 */ /* 0x002fea000383ffff */
[----:B------:R-:W-:Y:S05]  /*8970*/  BRA `(.L_x_169) ;  /* 0xfffffff400e87947 */ /* 0x000fea000383ffff */
.L_x_145:
[----:B0-----:R0:W1:Y:S02]  /*8980*/  SYNCS.PHASECHK.TRANS64.TRYWAIT P0, [R9+URZ], R4 ;  /* 0x00000004090075a7 */ /* 0x001064000800017f */
[----:B-1----:R-:W-:Y:S05]  /*8990*/  @!P0 NANOSLEEP.SYNCS 0x989680 ;  /* 0x009896800000895d */ /* 0x002fea0003900000 */
[----:B------:R-:W1:Y:S02]  /*89a0*/  @!P0 SYNCS.PHASECHK.TRANS64 P0, [R9+URZ], R4 ;  /* 0x00000004090085a7 */ /* 0x000e64000800007f */
[----:B-1----:R-:W-:Y:S05]  /*89b0*/  @!P0 BRA `(.L_x_145) ;  /* 0xfffffffc00f08947 */ /* 0x002fea000383ffff */
[----:B------:R-:W-:Y:S05]  /*89c0*/  BRA `(.L_x_170) ;  /* 0xfffffff400f87947 */ /* 0x000fea000383ffff */
.L_x_146:
[----:B0-----:R0:W1:Y:S02]  /*89d0*/  SYNCS.PHASECHK.TRANS64.TRYWAIT P0, [R6+URZ], R5 ;  /* 0x00000005060075a7 */ /* 0x001064000800017f */
[----:B-1----:R-:W-:Y:S05]  /*89e0*/  @!P0 NANOSLEEP.SYNCS 0x989680 ;  /* 0x009896800000895d */ /* 0x002fea0003900000 */
[----:B------:R-:W1:Y:S02]  /*89f0*/  @!P0 SYNCS.PHASECHK.TRANS64 P0, [R6+URZ], R5 ;  /* 0x00000005060085a7 */ /* 0x000e64000800007f */
[----:B-1----:R-:W-:Y:S05]  /*8a00*/  @!P0 BRA `(.L_x_146) ;  /* 0xfffffffc00f08947 */ /* 0x002fea000383ffff */
[----:B------:R-:W-:Y:S05]  /*8a10*/  BRA `(.L_x_171) ;  /* 0xfffffff800007947 */ /* 0x000fea000383ffff */
.L_x_172:
[----:B------:R-:W-:-:S00]  /*8a20*/  BRA `(.L_x_172) ;  /* 0xfffffffc00fc7947 */ /* 0x000fc0000383ffff */
[----:B------:R-:W-:-:S00]  /*8a30*/  NOP ;  /* 0x0000000000007918 */ /* 0x000fc00000000000 */
        /* <DEDUP_REMOVED lines=12> */
.L_x_173:


//--------------------- .nv.global.init           --------------------------
	.section	.nv.global.init,"aw",@progbits
.nv.global.init:
	.type		$str$24,@object
	.size		$str$24,($str$25 - $str$24)
$str$24:
        /*0000*/ 	.byte	0x28, 0x61, 0x64, 0x64, 0x72, 0x65, 0x73, 0x73, 0x20, 0x26, 0x20, 0x6d, 0x61, 0x73, 0x6b, 0x29
        /*0010*/ 	.byte	0x20, 0x3d, 0x3d, 0x20, 0x30, 0x00
	.type		$str$25,@object
	.size		$str$25,(__unnamed_1 - $str$25)
$str$25:
        /*0016*/ 	.byte	0x2f, 0x74, 0x6d, 0x70, 0x2f, 0x63, 0x75, 0x74, 0x6c, 0x61, 0x73, 0x73, 0x5f, 0x73, 0x77, 0x65
        /*0026*/ 	.byte	0x65, 0x70, 0x5f, 0x73, 0x72, 0x63, 0x2f, 0x69, 0x6e, 0x63, 0x6c, 0x75, 0x64, 0x65, 0x2f, 0x63
        /*0036*/ 	.byte	0x75, 0x74, 0x65, 0x2f, 0x70, 0x6f, 0x69, 0x6e, 0x74, 0x65, 0x72, 0x5f, 0x66, 0x6c, 0x61, 0x67
        /*0046*/ 	.byte	0x67, 0x65, 0x64, 0x2e, 0x68, 0x70, 0x70, 0x00
	.type		__unnamed_1,@object
	.size		__unnamed_1,(__unnamed_2 - __unnamed_1)
__unnamed_1:
        /*004e*/ 	.byte	0x61, 0x75, 0x74, 0x6f, 0x20, 0x63, 0x75, 0x74, 0x65, 0x3a, 0x3a, 0x61, 0x73, 0x5f, 0x70, 0x6f
        /* <DEDUP_REMOVED lines=28> */
        /*021e*/ 	.byte	0x00
	.type		__unnamed_2,@object
	.size		__unnamed_2,(.L_1 - __unnamed_2)
__unnamed_2:
        /* <DEDUP_REMOVED lines=29> */
        /*03ef*/ 	.byte	0x26, 0x5d, 0x00
.L_1:


//--------------------- .nv.shared._ZN7cutlass13device_kernelINS_4gemm6kernel13GemmUniversalIN4cute5tupleIJiiiiEEENS1_10collective13CollectiveMmaINS1_39MainloopSm90TmaGmmaRmemAWarpSpecializedILi14ENS5_IJNS4_1CILi1EEESB_SB_EEENS1_32KernelTmaWarpSpecializedPingpongEEENS5_IJNSA_ILi64EEESF_NSA_ILi128EEEEEENS_12float_e4m3_tENS5_IJSB_llEEESI_NS5_IJlSB_lEEENS4_8TiledMMAINS4_8MMA_AtomIJNS4_4SM904GMMA30MMA_64x64x32_F32E4M3E4M3_RS_TNILNSO_7ScaleInE1ELSQ_1EEEEEENS4_6LayoutISC_NS5_IJNSA_ILi0EEESU_SU_EEEEENS5_IJNS4_10UnderscoreESX_SX_EEEEENS4_13SM90_TMA_LOADENS4_14ComposedLayoutINS4_7SwizzleILi2ELi4ELi3EEENS4_18smem_ptr_flag_bitsILi8EEENST_INS5_IJSF_NSA_ILi8EEEEEENS5_IJSB_SF_EEEEEEENS4_9Copy_AtomIJNS4_39AutoVectorizingCopyWithAssumedAlignmentILi128EEESI_EEENS4_8identityES10_NS11_INS12_ILi3ELi4ELi3EEES15_NST_INS5_IJS16_SG_EEENS5_IJSG_SB_EEEEEEEvS1F_EENS_8epilogue10collective6detail29Sm90TmaWarpSpecializedAdapterINS1N_15DefaultEpilogueISI_SK_SK_NS1M_6thread17LinearCombinationISI_Li1EffLNS1R_9ScaleType4KindE0ELNS_15FloatRoundStyleE2ESI_EENS1_15EpilogueDefaultEEEEEvvEEEEvNT_6ParamsE --------------------------
	.section	.nv.shared._ZN7cutlass13device_kernelINS_4gemm6kernel13GemmUniversalIN4cute5tupleIJiiiiEEENS1_10collective13CollectiveMmaINS1_39MainloopSm90TmaGmmaRmemAWarpSpecializedILi14ENS5_IJNS4_1CILi1EEESB_SB_EEENS1_32KernelTmaWarpSpecializedPingpongEEENS5_IJNSA_ILi64EEESF_NSA_ILi128EEEEEENS_12float_e4m3_tENS5_IJSB_llEEESI_NS5_IJlSB_lEEENS4_8TiledMMAINS4_8MMA_AtomIJNS4_4SM904GMMA30MMA_64x64x32_F32E4M3E4M3_RS_TNILNSO_7ScaleInE1ELSQ_1EEEEEENS4_6LayoutISC_NS5_IJNSA_ILi0EEESU_SU_EEEEENS5_IJNS4_10UnderscoreESX_SX_EEEEENS4_13SM90_TMA_LOADENS4_14ComposedLayoutINS4_7SwizzleILi2ELi4ELi3EEENS4_18smem_ptr_flag_bitsILi8EEENST_INS5_IJSF_NSA_ILi8EEEEEENS5_IJSB_SF_EEEEEEENS4_9Copy_AtomIJNS4_39AutoVectorizingCopyWithAssumedAlignmentILi128EEESI_EEENS4_8identityES10_NS11_INS12_ILi3ELi4ELi3EEES15_NST_INS5_IJS16_SG_EEENS5_IJSG_SB_EEEEEEEvS1F_EENS_8epilogue10collective6detail29Sm90TmaWarpSpecializedAdapterINS1N_15DefaultEpilogueISI_SK_SK_NS1M_6thread17LinearCombinationISI_Li1EffLNS1R_9ScaleType4KindE0ELNS_15FloatRoundStyleE2ESI_EENS1_15EpilogueDefaultEEEEEvvEEEEvNT_6ParamsE,"aw",@nobits
	.sectionflags	@""
	.align	16
	.zero		1024


//--------------------- .nv.shared.reserved.0     --------------------------
	.section	.nv.shared.reserved.0,"aw",@nobits
	.weak		__nv_reservedSMEM_offset_0_alias
	.size		__nv_reservedSMEM_offset_0_alias, 0, 0
	.other		__nv_reservedSMEM_offset_0_alias,@"STO_CUDA_RESERVED_SHARED STV_DEFAULT"
__nv_reservedSMEM_offset_0_alias:
	.zero		0


//--------------------- .nv.global                --------------------------
	.section	.nv.global,"aw",@nobits
.nv.global:
	.type		_ZN40_INTERNAL_ab1b5b9f_4_k_cu_5ae17319_215964cute1_E,@object
	.size		_ZN40_INTERNAL_ab1b5b9f_4_k_cu_5ae17319_215964cute1_E,(_ZN40_INTERNAL_ab1b5b9f_4_k_cu_5ae17319_215964cuda3std3__45__cpo6cbeginE - _ZN40_INTERNAL_ab1b5b9f_4_k_cu_5ae17319_215964cute1_E)
_ZN40_INTERNAL_ab1b5b9f_4_k_cu_5ae17319_215964cute1_E:
	.zero		1
	.type		_ZN40_INTERNAL_ab1b5b9f_4_k_cu_5ae17319_215964cuda3std3__45__cpo6cbeginE,@object
	.size		_ZN40_INTERNAL_ab1b5b9f_4_k_cu_5ae17319_215964cuda3std3__45__cpo6cbeginE,(_ZN40_INTERNAL_ab1b5b9f_4_k_cu_5ae17319_215964cuda3std3__48in_placeE - _ZN40_INTERNAL_ab1b5b9f_4_k_cu_5ae17319_215964cuda3std3__45__cpo6cbeginE)
_ZN40_INTERNAL_ab1b5b9f_4_k_cu_5ae17319_215964cuda3std3__45__cpo6cbeginE:
	.zero		1
	.type		_ZN40_INTERNAL_ab1b5b9f_4_k_cu_5ae17319_215964cuda3std3__48in_placeE,@object
	.size		_ZN40_INTERNAL_ab1b5b9f_4_k_cu_5ae17319_215964cuda3std3__48in_placeE,(_ZN40_INTERNAL_ab1b5b9f_4_k_cu_5ae17319_215964cuda3std6ranges3__45__cpo9iter_moveE - _ZN40_INTERNAL_ab1b5b9f_4_k_cu_5ae17319_215964cuda3std3__48in_placeE)
_ZN40_INTERNAL_ab1b5b9f_4_k_cu_5ae17319_215964cuda3std3__48in_placeE:
	.zero		1
	.type		_ZN40_INTERNAL_ab1b5b9f_4_k_cu_5ae17319_215964cuda3std6ranges3__45__cpo9iter_moveE,@object
	.size		_ZN40_INTERNAL_ab1b5b9f_4_k_cu_5ae17319_215964cuda3std6ranges3__45__cpo9iter_moveE,(_ZN40_INTERNAL_ab1b5b9f_4_k_cu_5ae17319_215964cuda3std3__45__cpo5beginE - _ZN40_INTERNAL_ab1b5b9f_4_k_cu_5ae17319_215964cuda3std6ranges3__45__cpo9iter_moveE)
_ZN40_INTERNAL_ab1b5b9f_4_k_cu_5ae17319_215964cuda3std6ranges3__45__cpo9iter_moveE:
	.zero		1
	.type		_ZN40_INTERNAL_ab1b5b9f_4_k_cu_5ae17319_215964cuda3std3__45__cpo5beginE,@object
	.size		_ZN40_INTERNAL_ab1b5b9f_4_k_cu_5ae17319_215964cuda3std3__45__cpo5beginE,(_ZN40_INTERNAL_ab1b5b9f_4_k_cu_5ae17319_215964cuda3std3__442_GLOBAL__N__ab1b5b9f_4_k_cu_5ae17319_215966ignoreE - _ZN40_INTERNAL_ab1b5b9f_4_k_cu_5ae17319_215964cuda3std3__45__cpo5beginE)
_ZN40_INTERNAL_ab1b5b9f_4_k_cu_5ae17319_215964cuda3std3__45__cpo5beginE:
	.zero		1
	.type		_ZN40_INTERNAL_ab1b5b9f_4_k_cu_5ae17319_215964cuda3std3__442_GLOBAL__N__ab1b5b9f_4_k_cu_5ae17319_215966ignoreE,@object
	.size		_ZN40_INTERNAL_ab1b5b9f_4_k_cu_5ae17319_215964cuda3std3__442_GLOBAL__N__ab1b5b9f_4_k_cu_5ae17319_215966ignoreE,(_ZN40_INTERNAL_ab1b5b9f_4_k_cu_5ae17319_215964cute7productE - _ZN40_INTERNAL_ab1b5b9f_4_k_cu_5ae17319_215964cuda3std3__442_GLOBAL__N__ab1b5b9f_4_k_cu_5ae17319_215966ignoreE)
_ZN40_INTERNAL_ab1b5b9f_4_k_cu_5ae17319_215964cuda3std3__442_GLOBAL__N__ab1b5b9f_4_k_cu_5ae17319_215966ignoreE:
	.zero		1
	.type		_ZN40_INTERNAL_ab1b5b9f_4_k_cu_5ae17319_215964cute7productE,@object
	.size		_ZN40_INTERNAL_ab1b5b9f_4_k_cu_5ae17319_215964cute7productE,(_ZN40_INTERNAL_ab1b5b9f_4_k_cu_5ae17319_215964cuda3std3__45__cpo3endE - _ZN40_INTERNAL_ab1b5b9f_4_k_cu_5ae17319_215964cute7productE)
_ZN40_INTERNAL_ab1b5b9f_4_k_cu_5ae17319_215964cute7productE:
	.zero		1
	.type		_ZN40_INTERNAL_ab1b5b9f_4_k_cu_5ae17319_215964cuda3std3__45__cpo3endE,@object
	.size		_ZN40_INTERNAL_ab1b5b9f_4_k_cu_5ae17319_215964cuda3std3__45__cpo3endE,(_ZN40_INTERNAL_ab1b5b9f_4_k_cu_5ae17319_215964cuda3std3__419piecewise_constructE - _ZN40_INTERNAL_ab1b5b9f_4_k_cu_5ae17319_215964cuda3std3__45__cpo3endE)
_ZN40_INTERNAL_ab1b5b9f_4_k_cu_5ae17319_215964cuda3std3__45__cpo3endE:
	.zero		1
	.type		_ZN40_INTERNAL_ab1b5b9f_4_k_cu_5ae17319_215964cuda3std3__419piecewise_constructE,@object
	.size		_ZN40_INTERNAL_ab1b5b9f_4_k_cu_5ae17319_215964cuda3std3__419piecewise_constructE,(_ZN40_INTERNAL_ab1b5b9f_4_k_cu_5ae17319_215964cuda3std3__45__cpo4cendE - _ZN40_INTERNAL_ab1b5b9f_4_k_cu_5ae17319_215964cuda3std3__419piecewise_constructE)
_ZN40_INTERNAL_ab1b5b9f_4_k_cu_5ae17319_215964cuda3std3__419piecewise_constructE:
	.zero		1
	.type		_ZN40_INTERNAL_ab1b5b9f_4_k_cu_5ae17319_215964cuda3std3__45__cpo4cendE,@object
	.size		_ZN40_INTERNAL_ab1b5b9f_4_k_cu_5ae17319_215964cuda3std3__45__cpo4cendE,(_ZN40_INTERNAL_ab1b5b9f_4_k_cu_5ae17319_215964cuda3std6ranges3__45__cpo4swapE - _ZN40_INTERNAL_ab1b5b9f_4_k_cu_5ae17319_215964cuda3std3__45__cpo4cendE)
_ZN40_INTERNAL_ab1b5b9f_4_k_cu_5ae17319_215964cuda3std3__45__cpo4cendE:
	.zero		1
	.type		_ZN40_INTERNAL_ab1b5b9f_4_k_cu_5ae17319_215964cuda3std6ranges3__45__cpo4swapE,@object
	.size		_ZN40_INTERNAL_ab1b5b9f_4_k_cu_5ae17319_215964cuda3std6ranges3__45__cpo4swapE,(.L_9 - _ZN40_INTERNAL_ab1b5b9f_4_k_cu_5ae17319_215964cuda3std6ranges3__45__cpo4swapE)
_ZN40_INTERNAL_ab1b5b9f_4_k_cu_5ae17319_215964cuda3std6ranges3__45__cpo4swapE:
	.zero		1
.L_9:


//--------------------- .nv.constant0._ZN7cutlass13device_kernelINS_4gemm6kernel13GemmUniversalIN4cute5tupleIJiiiiEEENS1_10collective13CollectiveMmaINS1_39MainloopSm90TmaGmmaRmemAWarpSpecializedILi14ENS5_IJNS4_1CILi1EEESB_SB_EEENS1_32KernelTmaWarpSpecializedPingpongEEENS5_IJNSA_ILi64EEESF_NSA_ILi128EEEEEENS_12float_e4m3_tENS5_IJSB_llEEESI_NS5_IJlSB_lEEENS4_8TiledMMAINS4_8MMA_AtomIJNS4_4SM904GMMA30MMA_64x64x32_F32E4M3E4M3_RS_TNILNSO_7ScaleInE1ELSQ_1EEEEEENS4_6LayoutISC_NS5_IJNSA_ILi0EEESU_SU_EEEEENS5_IJNS4_10UnderscoreESX_SX_EEEEENS4_13SM90_TMA_LOADENS4_14ComposedLayoutINS4_7SwizzleILi2ELi4ELi3EEENS4_18smem_ptr_flag_bitsILi8EEENST_INS5_IJSF_NSA_ILi8EEEEEENS5_IJSB_SF_EEEEEEENS4_9Copy_AtomIJNS4_39AutoVectorizingCopyWithAssumedAlignmentILi128EEESI_EEENS4_8identityES10_NS11_INS12_ILi3ELi4ELi3EEES15_NST_INS5_IJS16_SG_EEENS5_IJSG_SB_EEEEEEEvS1F_EENS_8epilogue10collective6detail29Sm90TmaWarpSpecializedAdapterINS1N_15DefaultEpilogueISI_SK_SK_NS1M_6thread17LinearCombinationISI_Li1EffLNS1R_9ScaleType4KindE0ELNS_15FloatRoundStyleE2ESI_EENS1_15EpilogueDefaultEEEEEvvEEEEvNT_6ParamsE --------------------------
	.section	.nv.constant0._ZN7cutlass13device_kernelINS_4gemm6kernel13GemmUniversalIN4cute5tupleIJiiiiEEENS1_10collective13CollectiveMmaINS1_39MainloopSm90TmaGmmaRmemAWarpSpecializedILi14ENS5_IJNS4_1CILi1EEESB_SB_EEENS1_32KernelTmaWarpSpecializedPingpongEEENS5_IJNSA_ILi64EEESF_NSA_ILi128EEEEEENS_12float_e4m3_tENS5_IJSB_llEEESI_NS5_IJlSB_lEEENS4_8TiledMMAINS4_8MMA_AtomIJNS4_4SM904GMMA30MMA_64x64x32_F32E4M3E4M3_RS_TNILNSO_7ScaleInE1ELSQ_1EEEEEENS4_6LayoutISC_NS5_IJNSA_ILi0EEESU_SU_EEEEENS5_IJNS4_10UnderscoreESX_SX_EEEEENS4_13SM90_TMA_LOADENS4_14ComposedLayoutINS4_7SwizzleILi2ELi4ELi3EEENS4_18smem_ptr_flag_bitsILi8EEENST_INS5_IJSF_NSA_ILi8EEEEEENS5_IJSB_SF_EEEEEEENS4_9Copy_AtomIJNS4_39AutoVectorizingCopyWithAssumedAlignmentILi128EEESI_EEENS4_8identityES10_NS11_INS12_ILi3ELi4ELi3EEES15_NST_INS5_IJS16_SG_EEENS5_IJSG_SB_EEEEEEEvS1F_EENS_8epilogue10collective6detail29Sm90TmaWarpSpecializedAdapterINS1N_15DefaultEpilogueISI_SK_SK_NS1M_6thread17LinearCombinationISI_Li1EffLNS1R_9ScaleType4KindE0ELNS_15FloatRoundStyleE2ESI_EENS1_15EpilogueDefaultEEEEEvvEEEEvNT_6ParamsE,"a",@progbits
	.sectionflags	@""
	.align	4
.nv.constant0._ZN7cutlass13device_kernelINS_4gemm6kernel13GemmUniversalIN4cute5tupleIJiiiiEEENS1_10collective13CollectiveMmaINS1_39MainloopSm90TmaGmmaRmemAWarpSpecializedILi14ENS5_IJNS4_1CILi1EEESB_SB_EEENS1_32KernelTmaWarpSpecializedPingpongEEENS5_IJNSA_ILi64EEESF_NSA_ILi128EEEEEENS_12float_e4m3_tENS5_IJSB_llEEESI_NS5_IJlSB_lEEENS4_8TiledMMAINS4_8MMA_AtomIJNS4_4SM904GMMA30MMA_64x64x32_F32E4M3E4M3_RS_TNILNSO_7ScaleInE1ELSQ_1EEEEEENS4_6LayoutISC_NS5_IJNSA_ILi0EEESU_SU_EEEEENS5_IJNS4_10UnderscoreESX_SX_EEEEENS4_13SM90_TMA_LOADENS4_14ComposedLayoutINS4_7SwizzleILi2ELi4ELi3EEENS4_18smem_ptr_flag_bitsILi8EEENST_INS5_IJSF_NSA_ILi8EEEEEENS5_IJSB_SF_EEEEEEENS4_9Copy_AtomIJNS4_39AutoVectorizingCopyWithAssumedAlignmentILi128EEESI_EEENS4_8identityES10_NS11_INS12_ILi3ELi4ELi3EEES15_NST_INS5_IJS16_SG_EEENS5_IJSG_SB_EEEEEEEvS1F_EENS_8epilogue10collective6detail29Sm90TmaWarpSpecializedAdapterINS1N_15DefaultEpilogueISI_SK_SK_NS1M_6thread17LinearCombinationISI_Li1EffLNS1R_9ScaleType4KindE0ELNS_15FloatRoundStyleE2ESI_EENS1_15EpilogueDefaultEEEEEvvEEEEvNT_6ParamsE:
	.zero		1664


//--------------------- SYMBOLS --------------------------

	.type		.nv.reservedSmem.offset0,@object
	.size		.nv.reservedSmem.offset0,0x4
	.type		__assertfail,@function
